// auto-generated by cutlass_sweep.gemm — config: {"arch": "sm_90", "cluster_m": 2, "cluster_n": 1, "dtype": "int8", "dtype_b": "int8", "layout": "nt", "stages": 0, "tile_k": 256, "tile_m": 384, "tile_n": 32}
#include "cutlass/cutlass.h"
#include "cutlass/gemm/collective/collective_builder.hpp"
#include "cutlass/gemm/device/gemm_universal_adapter.h"
#include "cutlass/gemm/kernel/gemm_universal.hpp"
#include "cutlass/epilogue/collective/collective_builder.hpp"

using ElemA = int8_t;
using ElemB = int8_t;
using ElemCD = int8_t;
using Acc  = int32_t;
using TileShape    = cute::Shape<cute::_384, cute::_32, cute::_256>;
using ClusterShape = cute::Shape<cute::_2, cute::_1, cute::_1>;

using CollectiveEpilogue = typename cutlass::epilogue::collective::CollectiveBuilder<
    cutlass::arch::Sm90, cutlass::arch::OpClassTensorOp,
    TileShape, ClusterShape,
    cutlass::epilogue::collective::EpilogueTileAuto,
    Acc, Acc,
    ElemCD, cutlass::layout::RowMajor, 128 / cutlass::sizeof_bits<ElemCD>::value,
    ElemCD, cutlass::layout::RowMajor, 128 / cutlass::sizeof_bits<ElemCD>::value,
    cutlass::epilogue::collective::EpilogueScheduleAuto
  >::CollectiveOp;

using CollectiveMainloop = typename cutlass::gemm::collective::CollectiveBuilder<
    cutlass::arch::Sm90, cutlass::arch::OpClassTensorOp,
    ElemA, cutlass::layout::RowMajor, 128 / cutlass::sizeof_bits<ElemA>::value,
    ElemB, cutlass::layout::ColumnMajor, 128 / cutlass::sizeof_bits<ElemB>::value,
    Acc,
    TileShape, ClusterShape,
    cutlass::gemm::collective::StageCountAutoCarveout<static_cast<int>(sizeof(typename CollectiveEpilogue::SharedStorage))>,
    cutlass::gemm::collective::KernelScheduleAuto
  >::CollectiveOp;

using GemmKernel = cutlass::gemm::kernel::GemmUniversal<
    cute::Shape<int,int,int,int>,
    CollectiveMainloop,
    CollectiveEpilogue
>;
using Gemm = cutlass::gemm::device::GemmUniversalAdapter<GemmKernel>;

// Force the device kernel symbol into the cubin without needing a host main.
auto* _anchor = &cutlass::device_kernel<GemmKernel>;


// ===== COMPILED SASS (sm_90a) =====

	.target	sm_90a

	.elftype	@"ET_EXEC"


//--------------------- .note.nv.tkinfo           --------------------------
	.section	.note.nv.tkinfo,"",@"SHT_NOTE"
	.sectionflags	@"SHF_NOTE_NV_TKINFO"
	.tkinfo
        /*0018*/ 	.word	0x00000002
        /*0030*/ 	.string	""
        /*0030*/ 	.string	"ptxas"
        /*0030*/ 	.string	"Cuda compilation tools, release 13.0, V13.0.88"
        /*0030*/ 	.string	"Build cuda_13.0.r13.0/compiler.36424714_0"
        /*0030*/ 	.string	"-arch sm_90a -m 64 "



//--------------------- .note.nv.cuinfo           --------------------------
	.section	.note.nv.cuinfo,"",@"SHT_NOTE"
	.sectionflags	@"SHF_NOTE_NV_CUINFO"
        /*0018*/ 	.short	0x0002
        /*001a*/ 	.short	0x005a
        /*001c*/ 	.short	0x0082
	.zero		2


//--------------------- .nv.info                  --------------------------
	.section	.nv.info,"",@"SHT_CUDA_INFO"
	.align	4


	//----- nvinfo : EIATTR_REGCOUNT
	.align		4
        /*0000*/ 	.byte	0x04, 0x2f
        /*0002*/ 	.short	(.L_15 - .L_14)
	.align		4
.L_14:
        /*0004*/ 	.word	index@(_ZN7cutlass13device_kernelINS_4gemm6kernel13GemmUniversalIN4cute5tupleIJiiiiEEENS1_10collective13CollectiveMmaINS1_34MainloopSm90TmaGmmaWarpSpecializedILi2ENS5_IJNS4_1CILi2EEENSA_ILi1EEESC_EEENS1_35KernelTmaWarpSpecializedCooperativeEEENS5_IJNSA_ILi384EEENSA_ILi32EEENSA_ILi256EEEEEEaNS5_IJlSC_lEEEaSK_NS4_8TiledMMAINS4_8MMA_AtomIJNS4_4SM904GMMA26MMA_64x32x32_S32S8S8_SS_TNEEEENS4_6LayoutISD_NS5_IJSC_NSA_ILi0EEESS_EEEEENS5_IJNS4_10UnderscoreESV_SV_EEEEENS4_13SM90_TMA_LOADENS4_14ComposedLayoutINS4_7SwizzleILi3ELi4ELi3EEENS4_18smem_ptr_flag_bitsILi8EEENSR_INS5_IJNSA_ILi8EEENSA_ILi128EEEEEENS5_IJS15_SC_EEEEEEEvNS4_8identityENS4_23SM90_TMA_LOAD_MULTICASTES19_vS1A_EENS_8epilogue10collective6detail29Sm90TmaWarpSpecializedAdapterINS1E_15DefaultEpilogueIaSK_SK_NS1D_6thread17LinearCombinationIaLi1EiiLNS1I_9ScaleType4KindE0ELNS_15FloatRoundStyleE2EaEENS1_15EpilogueDefaultEEEEEvvEEEEvNT_6ParamsE)
        /*0008*/ 	.word	0x000000a8


	//----- nvinfo : EIATTR_FRAME_SIZE
	.align		4
.L_15:
        /*000c*/ 	.byte	0x04, 0x11
        /*000e*/ 	.short	(.L_17 - .L_16)
	.align		4
.L_16:
        /*0010*/ 	.word	index@(_ZN7cutlass13device_kernelINS_4gemm6kernel13GemmUniversalIN4cute5tupleIJiiiiEEENS1_10collective13CollectiveMmaINS1_34MainloopSm90TmaGmmaWarpSpecializedILi2ENS5_IJNS4_1CILi2EEENSA_ILi1EEESC_EEENS1_35KernelTmaWarpSpecializedCooperativeEEENS5_IJNSA_ILi384EEENSA_ILi32EEENSA_ILi256EEEEEEaNS5_IJlSC_lEEEaSK_NS4_8TiledMMAINS4_8MMA_AtomIJNS4_4SM904GMMA26MMA_64x32x32_S32S8S8_SS_TNEEEENS4_6LayoutISD_NS5_IJSC_NSA_ILi0EEESS_EEEEENS5_IJNS4_10UnderscoreESV_SV_EEEEENS4_13SM90_TMA_LOADENS4_14ComposedLayoutINS4_7SwizzleILi3ELi4ELi3EEENS4_18smem_ptr_flag_bitsILi8EEENSR_INS5_IJNSA_ILi8EEENSA_ILi128EEEEEENS5_IJS15_SC_EEEEEEEvNS4_8identityENS4_23SM90_TMA_LOAD_MULTICASTES19_vS1A_EENS_8epilogue10collective6detail29Sm90TmaWarpSpecializedAdapterINS1E_15DefaultEpilogueIaSK_SK_NS1D_6thread17LinearCombinationIaLi1EiiLNS1I_9ScaleType4KindE0ELNS_15FloatRoundStyleE2EaEENS1_15EpilogueDefaultEEEEEvvEEEEvNT_6ParamsE)
        /*0014*/ 	.word	0x00000000


	//----- nvinfo : EIATTR_MIN_STACK_SIZE
	.align		4
.L_17:
        /*0018*/ 	.byte	0x04, 0x12
        /*001a*/ 	.short	(.L_19 - .L_18)
	.align		4
.L_18:
        /*001c*/ 	.word	index@(_ZN7cutlass13device_kernelINS_4gemm6kernel13GemmUniversalIN4cute5tupleIJiiiiEEENS1_10collective13CollectiveMmaINS1_34MainloopSm90TmaGmmaWarpSpecializedILi2ENS5_IJNS4_1CILi2EEENSA_ILi1EEESC_EEENS1_35KernelTmaWarpSpecializedCooperativeEEENS5_IJNSA_ILi384EEENSA_ILi32EEENSA_ILi256EEEEEEaNS5_IJlSC_lEEEaSK_NS4_8TiledMMAINS4_8MMA_AtomIJNS4_4SM904GMMA26MMA_64x32x32_S32S8S8_SS_TNEEEENS4_6LayoutISD_NS5_IJSC_NSA_ILi0EEESS_EEEEENS5_IJNS4_10UnderscoreESV_SV_EEEEENS4_13SM90_TMA_LOADENS4_14ComposedLayoutINS4_7SwizzleILi3ELi4ELi3EEENS4_18smem_ptr_flag_bitsILi8EEENSR_INS5_IJNSA_ILi8EEENSA_ILi128EEEEEENS5_IJS15_SC_EEEEEEEvNS4_8identityENS4_23SM90_TMA_LOAD_MULTICASTES19_vS1A_EENS_8epilogue10collective6detail29Sm90TmaWarpSpecializedAdapterINS1E_15DefaultEpilogueIaSK_SK_NS1D_6thread17LinearCombinationIaLi1EiiLNS1I_9ScaleType4KindE0ELNS_15FloatRoundStyleE2EaEENS1_15EpilogueDefaultEEEEEvvEEEEvNT_6ParamsE)
        /*0020*/ 	.word	0x00000000
.L_19:


//--------------------- .nv.compat                --------------------------
	.section	.nv.compat,"",@"SHT_CUDA_COMPAT_INFO"
	.align	4
        /*0000*/ 	.byte	0x02, 0x09, 0x01, 0x00, 0x02, 0x02, 0x04, 0x00, 0x02, 0x05, 0x05, 0x00, 0x03, 0x07, 0x01, 0x01
        /*0010*/ 	.byte	0x02, 0x03, 0x01, 0x00, 0x02, 0x06, 0x01, 0x00, 0x04, 0x0b, 0x08, 0x00, 0x00, 0x00, 0x00, 0x00
        /*0020*/ 	.byte	0x00, 0x00, 0x00, 0x00


//--------------------- .nv.info._ZN7cutlass13device_kernelINS_4gemm6kernel13GemmUniversalIN4cute5tupleIJiiiiEEENS1_10collective13CollectiveMmaINS1_34MainloopSm90TmaGmmaWarpSpecializedILi2ENS5_IJNS4_1CILi2EEENSA_ILi1EEESC_EEENS1_35KernelTmaWarpSpecializedCooperativeEEENS5_IJNSA_ILi384EEENSA_ILi32EEENSA_ILi256EEEEEEaNS5_IJlSC_lEEEaSK_NS4_8TiledMMAINS4_8MMA_AtomIJNS4_4SM904GMMA26MMA_64x32x32_S32S8S8_SS_TNEEEENS4_6LayoutISD_NS5_IJSC_NSA_ILi0EEESS_EEEEENS5_IJNS4_10UnderscoreESV_SV_EEEEENS4_13SM90_TMA_LOADENS4_14ComposedLayoutINS4_7SwizzleILi3ELi4ELi3EEENS4_18smem_ptr_flag_bitsILi8EEENSR_INS5_IJNSA_ILi8EEENSA_ILi128EEEEEENS5_IJS15_SC_EEEEEEEvNS4_8identityENS4_23SM90_TMA_LOAD_MULTICASTES19_vS1A_EENS_8epilogue10collective6detail29Sm90TmaWarpSpecializedAdapterINS1E_15DefaultEpilogueIaSK_SK_NS1D_6thread17LinearCombinationIaLi1EiiLNS1I_9ScaleType4KindE0ELNS_15FloatRoundStyleE2EaEENS1_15EpilogueDefaultEEEEEvvEEEEvNT_6ParamsE --------------------------
	.section	.nv.info._ZN7cutlass13device_kernelINS_4gemm6kernel13GemmUniversalIN4cute5tupleIJiiiiEEENS1_10collective13CollectiveMmaINS1_34MainloopSm90TmaGmmaWarpSpecializedILi2ENS5_IJNS4_1CILi2EEENSA_ILi1EEESC_EEENS1_35KernelTmaWarpSpecializedCooperativeEEENS5_IJNSA_ILi384EEENSA_ILi32EEENSA_ILi256EEEEEEaNS5_IJlSC_lEEEaSK_NS4_8TiledMMAINS4_8MMA_AtomIJNS4_4SM904GMMA26MMA_64x32x32_S32S8S8_SS_TNEEEENS4_6LayoutISD_NS5_IJSC_NSA_ILi0EEESS_EEEEENS5_IJNS4_10UnderscoreESV_SV_EEEEENS4_13SM90_TMA_LOADENS4_14ComposedLayoutINS4_7SwizzleILi3ELi4ELi3EEENS4_18smem_ptr_flag_bitsILi8EEENSR_INS5_IJNSA_ILi8EEENSA_ILi128EEEEEENS5_IJS15_SC_EEEEEEEvNS4_8identityENS4_23SM90_TMA_LOAD_MULTICASTES19_vS1A_EENS_8epilogue10collective6detail29Sm90TmaWarpSpecializedAdapterINS1E_15DefaultEpilogueIaSK_SK_NS1D_6thread17LinearCombinationIaLi1EiiLNS1I_9ScaleType4KindE0ELNS_15FloatRoundStyleE2EaEENS1_15EpilogueDefaultEEEEEvvEEEEvNT_6ParamsE,"",@"SHT_CUDA_INFO"
	.sectionflags	@""
	.align	4


	//----- nvinfo : EIATTR_CUDA_API_VERSION
	.align		4
        /*0000*/ 	.byte	0x04, 0x37
        /*0002*/ 	.short	(.L_21 - .L_20)
.L_20:
        /*0004*/ 	.word	0x00000082


	//----- nvinfo : EIATTR_KPARAM_INFO
	.align		4
.L_21:
        /*0008*/ 	.byte	0x04, 0x17
        /*000a*/ 	.short	(.L_23 - .L_22)
.L_22:
        /*000c*/ 	.word	0x00000000
        /*0010*/ 	.short	0x0000
        /*0012*/ 	.short	0x0070
        /*0014*/ 	.byte	0x00, 0xf0, 0x01, 0x10


	//----- nvinfo : EIATTR_SPARSE_MMA_MASK
	.align		4
.L_23:
        /*0018*/ 	.byte	0x03, 0x50
        /*001a*/ 	.short	0x0000


	//----- nvinfo : EIATTR_MAXREG_COUNT
	.align		4
        /*001c*/ 	.byte	0x03, 0x1b
        /*001e*/ 	.short	0x00a8


	//----- nvinfo : EIATTR_NUM_BARRIERS
	.align		4
        /*0020*/ 	.byte	0x02, 0x4c
        /*0022*/ 	.byte	0x01
	.zero		1


	//----- nvinfo : EIATTR_EXTERNS
	.align		4
        /*0024*/ 	.byte	0x04, 0x0f
        /*0026*/ 	.short	(.L_25 - .L_24)


	//   ....[0]....
	.align		4
.L_24:
        /*0028*/ 	.word	index@(__assertfail)


	//----- nvinfo : EIATTR_MERCURY_ISA_VERSION
	.align		4
.L_25:
        /*002c*/ 	.byte	0x03, 0x5f
        /*002e*/ 	.short	0x0101


	//----- nvinfo : EIATTR_INT_WARP_WIDE_INSTR_OFFSETS
	.align		4
        /*0030*/ 	.byte	0x04, 0x31
        /*0032*/ 	.short	(.L_27 - .L_26)


	//   ....[0]....
.L_26:
        /*0034*/ 	.word	0x00000440


	//   ....[1]....
        /*0038*/ 	.word	0x00000470


	//   ....[2]....
        /*003c*/ 	.word	0x00000630


	//   ....[3]....
        /*0040*/ 	.word	0x00002c70


	//----- nvinfo : EIATTR_COOP_GROUP_MASK_REGIDS
	.align		4
.L_27:
        /*0044*/ 	.byte	0x04, 0x29
        /*0046*/ 	.short	(.L_29 - .L_28)


	//   ....[0]....
.L_28:
        /*0048*/ 	.word	0xffffffff


	//   ....[1]....
        /*004c*/ 	.word	0xffffffff


	//   ....[2]....
        /*0050*/ 	.word	0xffffffff


	//   ....[3]....
        /*0054*/ 	.word	0xffffffff


	//   ....[4]....
        /*0058*/ 	.word	0xffffffff


	//   ....[5]....
        /*005c*/ 	.word	0xffffffff


	//----- nvinfo : EIATTR_COOP_GROUP_INSTR_OFFSETS
	.align		4
.L_29:
        /*0060*/ 	.byte	0x04, 0x28
        /*0062*/ 	.short	(.L_31 - .L_30)


	//   ....[0]....
.L_30:
        /*0064*/ 	.word	0x00000060


	//   ....[1]....
        /*0068*/ 	.word	0x00000070


	//   ....[2]....
        /*006c*/ 	.word	0x00000130


	//   ....[3]....
        /*0070*/ 	.word	0x00000290


	//   ....[4]....
        /*0074*/ 	.word	0x000007b0


	//   ....[5]....
        /*0078*/ 	.word	0x00001250


	//----- nvinfo : EIATTR_REG_RECONFIG
	.align		4
.L_31:
        /*007c*/ 	.byte	0x01, 0x54
	.zero		2


	//----- nvinfo : EIATTR_SYSCALL_OFFSETS
	.align		4
        /*0080*/ 	.byte	0x04, 0x46
        /*0082*/ 	.short	(.L_33 - .L_32)


	//   ....[0]....
.L_32:
        /*0084*/ 	.word	0x00001410


	//----- nvinfo : EIATTR_MBARRIER_INSTR_OFFSETS
	.align		4
.L_33:
        /*0088*/ 	.byte	0x04, 0x39
        /*008a*/ 	.short	(.L_35 - .L_34)


	//   ....[0]....
.L_34:
        /*008c*/ 	.word	0x00000230
        /*0090*/ 	.word	0x000000ff
        /*0094*/ 	.word	0x00000000
        /*0098*/ 	.short	0x0100
        /*009a*/ 	.byte	0x08
	.zero		1


	//   ....[1]....
        /*009c*/ 	.word	0x00000240
        /*00a0*/ 	.word	0x000000ff
        /*00a4*/ 	.word	0x00000010
        /*00a8*/ 	.short	0x0100
        /*00aa*/ 	.byte	0x08
	.zero		1


	//   ....[2]....
        /*00ac*/ 	.word	0x00000250
        /*00b0*/ 	.word	0x000000ff
        /*00b4*/ 	.word	0x00000008
        /*00b8*/ 	.short	0x0100
        /*00ba*/ 	.byte	0x08
	.zero		1


	//   ....[3]....
        /*00bc*/ 	.word	0x00000260
        /*00c0*/ 	.word	0x000000ff
        /*00c4*/ 	.word	0x00000018
        /*00c8*/ 	.short	0x0100
        /*00ca*/ 	.byte	0x08
	.zero		1


	//   ....[4]....
        /*00cc*/ 	.word	0x000006b0
        /*00d0*/ 	.word	0x000000ff
        /*00d4*/ 	.word	0x00000030
        /*00d8*/ 	.short	0x0100
        /*00da*/ 	.byte	0x06
	.zero		1


	//   ....[5]....
        /*00dc*/ 	.word	0x00000740
        /*00e0*/ 	.word	0x000000ff
        /*00e4*/ 	.word	0x00000038
        /*00e8*/ 	.short	0x0100
        /*00ea*/ 	.byte	0x06
	.zero		1


	//   ....[6]....
        /*00ec*/ 	.word	0x000014e0
        /*00f0*/ 	.word	0x00000003
        /*00f4*/ 	.word	0x00000000
        /*00f8*/ 	.short	0x010a
        /*00fa*/ 	.byte	0x3f
	.zero		1


	//   ....[7]....
        /*00fc*/ 	.word	0x00001520
        /*0100*/ 	.word	0x00000003
        /*0104*/ 	.word	0x00000000
        /*0108*/ 	.short	0x010a
        /*010a*/ 	.byte	0x3f
	.zero		1


	//   ....[8]....
        /*010c*/ 	.word	0x000020b0
        /*0110*/ 	.word	0x00000005
        /*0114*/ 	.word	0x00000000
        /*0118*/ 	.short	0x010a
        /*011a*/ 	.byte	0x3f
	.zero		1


	//   ....[9]....
        /*011c*/ 	.word	0x000020f0
        /*0120*/ 	.word	0x00000005
        /*0124*/ 	.word	0x00000000
        /*0128*/ 	.short	0x010a
        /*012a*/ 	.byte	0x3f
	.zero		1


	//   ....[10]....
        /*012c*/ 	.word	0x00002b10
        /*0130*/ 	.word	0x00000005
        /*0134*/ 	.word	0x00000000
        /*0138*/ 	.short	0x0101
        /*013a*/ 	.byte	0x3f
	.zero		1


	//   ....[11]....
        /*013c*/ 	.word	0x00002cf0
        /*0140*/ 	.word	0x00000003
        /*0144*/ 	.word	0x00000000
        /*0148*/ 	.short	0x0101
        /*014a*/ 	.byte	0x3f
	.zero		1


	//   ....[12]....
        /*014c*/ 	.word	0x000068b0
        /*0150*/ 	.word	0x00000014
        /*0154*/ 	.word	0x00000010
        /*0158*/ 	.short	0x010a
        /*015a*/ 	.byte	0x3f
	.zero		1


	//   ....[13]....
        /*015c*/ 	.word	0x00006d30
        /*0160*/ 	.word	0x00000005
        /*0164*/ 	.word	0x00000038
        /*0168*/ 	.short	0x0101
        /*016a*/ 	.byte	0x3f
	.zero		1


	//   ....[14]....
        /*016c*/ 	.word	0x00007450
        /*0170*/ 	.word	0x00000007
        /*0174*/ 	.word	0x00000000
        /*0178*/ 	.short	0x010a
        /*017a*/ 	.byte	0x3f
	.zero		1


	//   ....[15]....
        /*017c*/ 	.word	0x000074d0
        /*0180*/ 	.word	0x00000003
        /*0184*/ 	.word	0x00000000
        /*0188*/ 	.short	0x010a
        /*018a*/ 	.byte	0x3f
	.zero		1


	//   ....[16]....
        /*018c*/ 	.word	0x00007530
        /*0190*/ 	.word	0x00000003
        /*0194*/ 	.word	0x00000000
        /*0198*/ 	.short	0x010a
        /*019a*/ 	.byte	0x3f
	.zero		1


	//   ....[17]....
        /*019c*/ 	.word	0x00007580
        /*01a0*/ 	.word	0x00000005
        /*01a4*/ 	.word	0x00000000
        /*01a8*/ 	.short	0x010a
        /*01aa*/ 	.byte	0x3f
	.zero		1


	//   ....[18]....
        /*01ac*/ 	.word	0x00007650
        /*01b0*/ 	.word	0x00000014
        /*01b4*/ 	.word	0x00000010
        /*01b8*/ 	.short	0x010a
        /*01ba*/ 	.byte	0x3f
	.zero		1


	//   ....[19]....
        /*01bc*/ 	.word	0x00007720
        /*01c0*/ 	.word	0x00000007
        /*01c4*/ 	.word	0x00000000
        /*01c8*/ 	.short	0x010a
        /*01ca*/ 	.byte	0x3f
	.zero		1


	//----- nvinfo : EIATTR_NUM_MBARRIERS
	.align		4
.L_35:
        /*01cc*/ 	.byte	0x03, 0x38
        /*01ce*/ 	.short	0x0006


	//----- nvinfo : EIATTR_EXIT_INSTR_OFFSETS
	.align		4
        /*01d0*/ 	.byte	0x04, 0x1c
        /*01d2*/ 	.short	(.L_37 - .L_36)


	//   ....[0]....
.L_36:
        /*01d4*/ 	.word	0x00000910


	//   ....[1]....
        /*01d8*/ 	.word	0x00001120


	//   ....[2]....
        /*01dc*/ 	.word	0x00005fb0


	//   ....[3]....
        /*01e0*/ 	.word	0x00006510


	//   ....[4]....
        /*01e4*/ 	.word	0x00007520


	//----- nvinfo : EIATTR_MAX_THREADS
	.align		4
.L_37:
        /*01e8*/ 	.byte	0x04, 0x05
        /*01ea*/ 	.short	(.L_39 - .L_38)
.L_38:
        /*01ec*/ 	.word	0x00000180
        /*01f0*/ 	.word	0x00000001
        /*01f4*/ 	.word	0x00000001


	//----- nvinfo : EIATTR_CRS_STACK_SIZE
	.align		4
.L_39:
        /*01f8*/ 	.byte	0x04, 0x1e
        /*01fa*/ 	.short	(.L_41 - .L_40)
.L_40:
        /*01fc*/ 	.word	0x00000000


	//----- nvinfo : EIATTR_CBANK_PARAM_SIZE
	.align		4
.L_41:
        /*0200*/ 	.byte	0x03, 0x19
        /*0202*/ 	.short	0x0470


	//----- nvinfo : EIATTR_PARAM_CBANK
	.align		4
        /*0204*/ 	.byte	0x04, 0x0a
        /*0206*/ 	.short	(.L_43 - .L_42)
	.align		4
.L_42:
        /*0208*/ 	.word	index@(.nv.constant0._ZN7cutlass13device_kernelINS_4gemm6kernel13GemmUniversalIN4cute5tupleIJiiiiEEENS1_10collective13CollectiveMmaINS1_34MainloopSm90TmaGmmaWarpSpecializedILi2ENS5_IJNS4_1CILi2EEENSA_ILi1EEESC_EEENS1_35KernelTmaWarpSpecializedCooperativeEEENS5_IJNSA_ILi384EEENSA_ILi32EEENSA_ILi256EEEEEEaNS5_IJlSC_lEEEaSK_NS4_8TiledMMAINS4_8MMA_AtomIJNS4_4SM904GMMA26MMA_64x32x32_S32S8S8_SS_TNEEEENS4_6LayoutISD_NS5_IJSC_NSA_ILi0EEESS_EEEEENS5_IJNS4_10UnderscoreESV_SV_EEEEENS4_13SM90_TMA_LOADENS4_14ComposedLayoutINS4_7SwizzleILi3ELi4ELi3EEENS4_18smem_ptr_flag_bitsILi8EEENSR_INS5_IJNSA_ILi8EEENSA_ILi128EEEEEENS5_IJS15_SC_EEEEEEEvNS4_8identityENS4_23SM90_TMA_LOAD_MULTICASTES19_vS1A_EENS_8epilogue10collective6detail29Sm90TmaWarpSpecializedAdapterINS1E_15DefaultEpilogueIaSK_SK_NS1D_6thread17LinearCombinationIaLi1EiiLNS1I_9ScaleType4KindE0ELNS_15FloatRoundStyleE2EaEENS1_15EpilogueDefaultEEEEEvvEEEEvNT_6ParamsE)
        /*020c*/ 	.short	0x0210
        /*020e*/ 	.short	0x0470


	//----- nvinfo : EIATTR_SW_WAR
	.align		4
.L_43:
        /*0210*/ 	.byte	0x04, 0x36
        /*0212*/ 	.short	(.L_45 - .L_44)
.L_44:
        /*0214*/ 	.word	0x00000008
.L_45:


//--------------------- .nv.callgraph             --------------------------
	.section	.nv.callgraph,"",@"SHT_CUDA_CALLGRAPH"
	.align	4
	.sectionentsize	8
	.align		4
        /*0000*/ 	.word	0x00000000
	.align		4
        /*0004*/ 	.word	0xffffffff
	.align		4
        /*0008*/ 	.word	index@(_ZN7cutlass13device_kernelINS_4gemm6kernel13GemmUniversalIN4cute5tupleIJiiiiEEENS1_10collective13CollectiveMmaINS1_34MainloopSm90TmaGmmaWarpSpecializedILi2ENS5_IJNS4_1CILi2EEENSA_ILi1EEESC_EEENS1_35KernelTmaWarpSpecializedCooperativeEEENS5_IJNSA_ILi384EEENSA_ILi32EEENSA_ILi256EEEEEEaNS5_IJlSC_lEEEaSK_NS4_8TiledMMAINS4_8MMA_AtomIJNS4_4SM904GMMA26MMA_64x32x32_S32S8S8_SS_TNEEEENS4_6LayoutISD_NS5_IJSC_NSA_ILi0EEESS_EEEEENS5_IJNS4_10UnderscoreESV_SV_EEEEENS4_13SM90_TMA_LOADENS4_14ComposedLayoutINS4_7SwizzleILi3ELi4ELi3EEENS4_18smem_ptr_flag_bitsILi8EEENSR_INS5_IJNSA_ILi8EEENSA_ILi128EEEEEENS5_IJS15_SC_EEEEEEEvNS4_8identityENS4_23SM90_TMA_LOAD_MULTICASTES19_vS1A_EENS_8epilogue10collective6detail29Sm90TmaWarpSpecializedAdapterINS1E_15DefaultEpilogueIaSK_SK_NS1D_6thread17LinearCombinationIaLi1EiiLNS1I_9ScaleType4KindE0ELNS_15FloatRoundStyleE2EaEENS1_15EpilogueDefaultEEEEEvvEEEEvNT_6ParamsE)
	.align		4
        /*000c*/ 	.word	index@(__assertfail)
	.align		4
        /*0010*/ 	.word	0x00000000
	.align		4
        /*0014*/ 	.word	0xfffffffe
	.align		4
        /*0018*/ 	.word	0x00000000
	.align		4
        /*001c*/ 	.word	0xfffffffd
	.align		4
        /*0020*/ 	.word	0x00000000
	.align		4
        /*0024*/ 	.word	0xfffffffc


//--------------------- .nv.constant4             --------------------------
	.section	.nv.constant4,"a",@progbits
	.align	8
	.align		8
.nv.constant4:
        /*0000*/ 	.dword	__assertfail
	.align		8
        /*0008*/ 	.dword	__unnamed_1
	.align		8
        /*0010*/ 	.dword	_ZN39_INTERNAL_3190eaf0_4_k_cu_9e75d9bd_68824cuda3std3__45__cpo5beginE
	.align		8
        /*0018*/ 	.dword	_ZN39_INTERNAL_3190eaf0_4_k_cu_9e75d9bd_68824cuda3std3__45__cpo3endE
	.align		8
        /*0020*/ 	.dword	_ZN39_INTERNAL_3190eaf0_4_k_cu_9e75d9bd_68824cuda3std3__45__cpo6cbeginE
	.align		8
        /*0028*/ 	.dword	_ZN39_INTERNAL_3190eaf0_4_k_cu_9e75d9bd_68824cuda3std3__45__cpo4cendE
	.align		8
        /*0030*/ 	.dword	_ZN39_INTERNAL_3190eaf0_4_k_cu_9e75d9bd_68824cuda3std3__441_GLOBAL__N__3190eaf0_4_k_cu_9e75d9bd_68826ignoreE
	.align		8
        /*0038*/ 	.dword	_ZN39_INTERNAL_3190eaf0_4_k_cu_9e75d9bd_68824cuda3std3__419piecewise_constructE
	.align		8
        /*0040*/ 	.dword	_ZN39_INTERNAL_3190eaf0_4_k_cu_9e75d9bd_68824cuda3std3__48in_placeE
	.align		8
        /*0048*/ 	.dword	_ZN39_INTERNAL_3190eaf0_4_k_cu_9e75d9bd_68824cuda3std6ranges3__45__cpo4swapE
	.align		8
        /*0050*/ 	.dword	_ZN39_INTERNAL_3190eaf0_4_k_cu_9e75d9bd_68824cuda3std6ranges3__45__cpo9iter_moveE
	.align		8
        /*0058*/ 	.dword	_ZN39_INTERNAL_3190eaf0_4_k_cu_9e75d9bd_68824cute7productE
	.align		8
        /*0060*/ 	.dword	_ZN39_INTERNAL_3190eaf0_4_k_cu_9e75d9bd_68824cute1_E
	.align		8
        /*0068*/ 	.dword	$str$22
	.align		8
        /*0070*/ 	.dword	$str$23


//--------------------- .text._ZN7cutlass13device_kernelINS_4gemm6kernel13GemmUniversalIN4cute5tupleIJiiiiEEENS1_10collective13CollectiveMmaINS1_34MainloopSm90TmaGmmaWarpSpecializedILi2ENS5_IJNS4_1CILi2EEENSA_ILi1EEESC_EEENS1_35KernelTmaWarpSpecializedCooperativeEEENS5_IJNSA_ILi384EEENSA_ILi32EEENSA_ILi256EEEEEEaNS5_IJlSC_lEEEaSK_NS4_8TiledMMAINS4_8MMA_AtomIJNS4_4SM904GMMA26MMA_64x32x32_S32S8S8_SS_TNEEEENS4_6LayoutISD_NS5_IJSC_NSA_ILi0EEESS_EEEEENS5_IJNS4_10UnderscoreESV_SV_EEEEENS4_13SM90_TMA_LOADENS4_14ComposedLayoutINS4_7SwizzleILi3ELi4ELi3EEENS4_18smem_ptr_flag_bitsILi8EEENSR_INS5_IJNSA_ILi8EEENSA_ILi128EEEEEENS5_IJS15_SC_EEEEEEEvNS4_8identityENS4_23SM90_TMA_LOAD_MULTICASTES19_vS1A_EENS_8epilogue10collective6detail29Sm90TmaWarpSpecializedAdapterINS1E_15DefaultEpilogueIaSK_SK_NS1D_6thread17LinearCombinationIaLi1EiiLNS1I_9ScaleType4KindE0ELNS_15FloatRoundStyleE2EaEENS1_15EpilogueDefaultEEEEEvvEEEEvNT_6ParamsE --------------------------
	.section	.text._ZN7cutlass13device_kernelINS_4gemm6kernel13GemmUniversalIN4cute5tupleIJiiiiEEENS1_10collective13CollectiveMmaINS1_34MainloopSm90TmaGmmaWarpSpecializedILi2ENS5_IJNS4_1CILi2EEENSA_ILi1EEESC_EEENS1_35KernelTmaWarpSpecializedCooperativeEEENS5_IJNSA_ILi384EEENSA_ILi32EEENSA_ILi256EEEEEEaNS5_IJlSC_lEEEaSK_NS4_8TiledMMAINS4_8MMA_AtomIJNS4_4SM904GMMA26MMA_64x32x32_S32S8S8_SS_TNEEEENS4_6LayoutISD_NS5_IJSC_NSA_ILi0EEESS_EEEEENS5_IJNS4_10UnderscoreESV_SV_EEEEENS4_13SM90_TMA_LOADENS4_14ComposedLayoutINS4_7SwizzleILi3ELi4ELi3EEENS4_18smem_ptr_flag_bitsILi8EEENSR_INS5_IJNSA_ILi8EEENSA_ILi128EEEEEENS5_IJS15_SC_EEEEEEEvNS4_8identityENS4_23SM90_TMA_LOAD_MULTICASTES19_vS1A_EENS_8epilogue10collective6detail29Sm90TmaWarpSpecializedAdapterINS1E_15DefaultEpilogueIaSK_SK_NS1D_6thread17LinearCombinationIaLi1EiiLNS1I_9ScaleType4KindE0ELNS_15FloatRoundStyleE2EaEENS1_15EpilogueDefaultEEEEEvvEEEEvNT_6ParamsE,"ax",@progbits
	.align	128
.text._ZN7cutlass13device_kernelINS_4gemm6kernel13GemmUniversalIN4cute5tupleIJiiiiEEENS1_10collective13CollectiveMmaINS1_34MainloopSm90TmaGmmaWarpSpecializedILi2ENS5_IJNS4_1CILi2EEENSA_ILi1EEESC_EEENS1_35KernelTmaWarpSpecializedCooperativeEEENS5_IJNSA_ILi384EEENSA_ILi32EEENSA_ILi256EEEEEEaNS5_IJlSC_lEEEaSK_NS4_8TiledMMAINS4_8MMA_AtomIJNS4_4SM904GMMA26MMA_64x32x32_S32S8S8_SS_TNEEEENS4_6LayoutISD_NS5_IJSC_NSA_ILi0EEESS_EEEEENS5_IJNS4_10UnderscoreESV_SV_EEEEENS4_13SM90_TMA_LOADENS4_14ComposedLayoutINS4_7SwizzleILi3ELi4ELi3EEENS4_18smem_ptr_flag_bitsILi8EEENSR_INS5_IJNSA_ILi8EEENSA_ILi128EEEEEENS5_IJS15_SC_EEEEEEEvNS4_8identityENS4_23SM90_TMA_LOAD_MULTICASTES19_vS1A_EENS_8epilogue10collective6detail29Sm90TmaWarpSpecializedAdapterINS1E_15DefaultEpilogueIaSK_SK_NS1D_6thread17LinearCombinationIaLi1EiiLNS1I_9ScaleType4KindE0ELNS_15FloatRoundStyleE2EaEENS1_15EpilogueDefaultEEEEEvvEEEEvNT_6ParamsE:
        .type           _ZN7cutlass13device_kernelINS_4gemm6kernel13GemmUniversalIN4cute5tupleIJiiiiEEENS1_10collective13CollectiveMmaINS1_34MainloopSm90TmaGmmaWarpSpecializedILi2ENS5_IJNS4_1CILi2EEENSA_ILi1EEESC_EEENS1_35KernelTmaWarpSpecializedCooperativeEEENS5_IJNSA_ILi384EEENSA_ILi32EEENSA_ILi256EEEEEEaNS5_IJlSC_lEEEaSK_NS4_8TiledMMAINS4_8MMA_AtomIJNS4_4SM904GMMA26MMA_64x32x32_S32S8S8_SS_TNEEEENS4_6LayoutISD_NS5_IJSC_NSA_ILi0EEESS_EEEEENS5_IJNS4_10UnderscoreESV_SV_EEEEENS4_13SM90_TMA_LOADENS4_14ComposedLayoutINS4_7SwizzleILi3ELi4ELi3EEENS4_18smem_ptr_flag_bitsILi8EEENSR_INS5_IJNSA_ILi8EEENSA_ILi128EEEEEENS5_IJS15_SC_EEEEEEEvNS4_8identityENS4_23SM90_TMA_LOAD_MULTICASTES19_vS1A_EENS_8epilogue10collective6detail29Sm90TmaWarpSpecializedAdapterINS1E_15DefaultEpilogueIaSK_SK_NS1D_6thread17LinearCombinationIaLi1EiiLNS1I_9ScaleType4KindE0ELNS_15FloatRoundStyleE2EaEENS1_15EpilogueDefaultEEEEEvvEEEEvNT_6ParamsE,@function
        .size           _ZN7cutlass13device_kernelINS_4gemm6kernel13GemmUniversalIN4cute5tupleIJiiiiEEENS1_10collective13CollectiveMmaINS1_34MainloopSm90TmaGmmaWarpSpecializedILi2ENS5_IJNS4_1CILi2EEENSA_ILi1EEESC_EEENS1_35KernelTmaWarpSpecializedCooperativeEEENS5_IJNSA_ILi384EEENSA_ILi32EEENSA_ILi256EEEEEEaNS5_IJlSC_lEEEaSK_NS4_8TiledMMAINS4_8MMA_AtomIJNS4_4SM904GMMA26MMA_64x32x32_S32S8S8_SS_TNEEEENS4_6LayoutISD_NS5_IJSC_NSA_ILi0EEESS_EEEEENS5_IJNS4_10UnderscoreESV_SV_EEEEENS4_13SM90_TMA_LOADENS4_14ComposedLayoutINS4_7SwizzleILi3ELi4ELi3EEENS4_18smem_ptr_flag_bitsILi8EEENSR_INS5_IJNSA_ILi8EEENSA_ILi128EEEEEENS5_IJS15_SC_EEEEEEEvNS4_8identityENS4_23SM90_TMA_LOAD_MULTICASTES19_vS1A_EENS_8epilogue10collective6detail29Sm90TmaWarpSpecializedAdapterINS1E_15DefaultEpilogueIaSK_SK_NS1D_6thread17LinearCombinationIaLi1EiiLNS1I_9ScaleType4KindE0ELNS_15FloatRoundStyleE2EaEENS1_15EpilogueDefaultEEEEEvvEEEEvNT_6ParamsE,(.L_x_83 - _ZN7cutlass13device_kernelINS_4gemm6kernel13GemmUniversalIN4cute5tupleIJiiiiEEENS1_10collective13CollectiveMmaINS1_34MainloopSm90TmaGmmaWarpSpecializedILi2ENS5_IJNS4_1CILi2EEENSA_ILi1EEESC_EEENS1_35KernelTmaWarpSpecializedCooperativeEEENS5_IJNSA_ILi384EEENSA_ILi32EEENSA_ILi256EEEEEEaNS5_IJlSC_lEEEaSK_NS4_8TiledMMAINS4_8MMA_AtomIJNS4_4SM904GMMA26MMA_64x32x32_S32S8S8_SS_TNEEEENS4_6LayoutISD_NS5_IJSC_NSA_ILi0EEESS_EEEEENS5_IJNS4_10UnderscoreESV_SV_EEEEENS4_13SM90_TMA_LOADENS4_14ComposedLayoutINS4_7SwizzleILi3ELi4ELi3EEENS4_18smem_ptr_flag_bitsILi8EEENSR_INS5_IJNSA_ILi8EEENSA_ILi128EEEEEENS5_IJS15_SC_EEEEEEEvNS4_8identityENS4_23SM90_TMA_LOAD_MULTICASTES19_vS1A_EENS_8epilogue10collective6detail29Sm90TmaWarpSpecializedAdapterINS1E_15DefaultEpilogueIaSK_SK_NS1D_6thread17LinearCombinationIaLi1EiiLNS1I_9ScaleType4KindE0ELNS_15FloatRoundStyleE2EaEENS1_15EpilogueDefaultEEEEEvvEEEEvNT_6ParamsE)
        .other          _ZN7cutlass13device_kernelINS_4gemm6kernel13GemmUniversalIN4cute5tupleIJiiiiEEENS1_10collective13CollectiveMmaINS1_34MainloopSm90TmaGmmaWarpSpecializedILi2ENS5_IJNS4_1CILi2EEENSA_ILi1EEESC_EEENS1_35KernelTmaWarpSpecializedCooperativeEEENS5_IJNSA_ILi384EEENSA_ILi32EEENSA_ILi256EEEEEEaNS5_IJlSC_lEEEaSK_NS4_8TiledMMAINS4_8MMA_AtomIJNS4_4SM904GMMA26MMA_64x32x32_S32S8S8_SS_TNEEEENS4_6LayoutISD_NS5_IJSC_NSA_ILi0EEESS_EEEEENS5_IJNS4_10UnderscoreESV_SV_EEEEENS4_13SM90_TMA_LOADENS4_14ComposedLayoutINS4_7SwizzleILi3ELi4ELi3EEENS4_18smem_ptr_flag_bitsILi8EEENSR_INS5_IJNSA_ILi8EEENSA_ILi128EEEEEENS5_IJS15_SC_EEEEEEEvNS4_8identityENS4_23SM90_TMA_LOAD_MULTICASTES19_vS1A_EENS_8epilogue10collective6detail29Sm90TmaWarpSpecializedAdapterINS1E_15DefaultEpilogueIaSK_SK_NS1D_6thread17LinearCombinationIaLi1EiiLNS1I_9ScaleType4KindE0ELNS_15FloatRoundStyleE2EaEENS1_15EpilogueDefaultEEEEEvvEEEEvNT_6ParamsE,@"STO_CUDA_ENTRY STV_DEFAULT"
_ZN7cutlass13device_kernelINS_4gemm6kernel13GemmUniversalIN4cute5tupleIJiiiiEEENS1_10collective13CollectiveMmaINS1_34MainloopSm90TmaGmmaWarpSpecializedILi2ENS5_IJNS4_1CILi2EEENSA_ILi1EEESC_EEENS1_35KernelTmaWarpSpecializedCooperativeEEENS5_IJNSA_ILi384EEENSA_ILi32EEENSA_ILi256EEEEEEaNS5_IJlSC_lEEEaSK_NS4_8TiledMMAINS4_8MMA_AtomIJNS4_4SM904GMMA26MMA_64x32x32_S32S8S8_SS_TNEEEENS4_6LayoutISD_NS5_IJSC_NSA_ILi0EEESS_EEEEENS5_IJNS4_10UnderscoreESV_SV_EEEEENS4_13SM90_TMA_LOADENS4_14ComposedLayoutINS4_7SwizzleILi3ELi4ELi3EEENS4_18smem_ptr_flag_bitsILi8EEENSR_INS5_IJNSA_ILi8EEENSA_ILi128EEEEEENS5_IJS15_SC_EEEEEEEvNS4_8identityENS4_23SM90_TMA_LOAD_MULTICASTES19_vS1A_EENS_8epilogue10collective6detail29Sm90TmaWarpSpecializedAdapterINS1E_15DefaultEpilogueIaSK_SK_NS1D_6thread17LinearCombinationIaLi1EiiLNS1I_9ScaleType4KindE0ELNS_15FloatRoundStyleE2EaEENS1_15EpilogueDefaultEEEEEvvEEEEvNT_6ParamsE:
[----:B------:R-:W0:Y:S01]  /*0000*/  LDC R1, c[0x0][0x28] ;  /* 0x00000a00ff017b82 */ /* 0x000e220000000800 */
[----:B------:R-:W1:Y:S01]  /*0010*/  S2R R18, SR_TID.X ;  /* 0x0000000000127919 */ /* 0x000e620000002100 */
[----:B------:R-:W-:Y:S01]  /*0020*/  ELECT P0, URZ, PT ;  /* 0x00000000003f782f */ /* 0x000fe20003800000 */
[----:B------:R-:W-:Y:S01]  /*0030*/  BSSY B0, `(.L_x_0) ;  /* 0x000000f000007945 */ /* 0x000fe20003800000 */
[--C-:B-1----:R-:W-:Y:S02]  /*0040*/  SHF.R.U32.HI R0, RZ, 0x5, R18.reuse ;  /* 0x00000005ff007819 */ /* 0x102fe40000011612 */
[----:B------:R-:W-:-:S03]  /*0050*/  SHF.R.U32.HI R3, RZ, 0x7, R18 ;  /* 0x00000007ff037819 */ /* 0x000fc60000011612 */
[----:B------:R-:W1:Y:S04]  /*0060*/  SHFL.IDX PT, R2, R0, RZ, 0x1f ;  /* 0x00001fff00027589 */ /* 0x000e6800000e0000 */
[----:B------:R2:W3:Y:S01]  /*0070*/  SHFL.IDX PT, R5, R3, RZ, 0x1f ;  /* 0x00001fff03057589 */ /* 0x0004e200000e0000 */
[----:B-1----:R-:W-:-:S13]  /*0080*/  ISETP.NE.OR P0, PT, R2, RZ, !P0 ;  /* 0x000000ff0200720c */ /* 0x002fda0004705670 */
[----:B0-23--:R-:W-:Y:S05]  /*0090*/  @P0 BRA `(.L_x_1) ;  /* 0x0000000000200947 */ /* 0x00dfea0003800000 */
[----:B------:R-:W-:Y:S02]  /*00a0*/  ULDC.64 UR4, c[0x0][0x198] ;  /* 0x0000660000047ab9 */ /* 0x000fe40000000a00 */
[----:B------:R-:W-:Y:S02]  /*00b0*/  UIADD3 UR6, UP0, UR4, 0xf0, URZ ;  /* 0x000000f004067890 */ /* 0x000fe4000ff1e03f */
[----:B------:R-:W-:Y:S02]  /*00c0*/  UIADD3 UR4, UP1, UR4, 0x1f0, URZ ;  /* 0x000001f004047890 */ /* 0x000fe4000ff3e03f */
[----:B------:R-:W-:Y:S02]  /*00d0*/  UIADD3.X UR7, URZ, UR5, URZ, UP0, !UPT ;  /* 0x000000053f077290 */ /* 0x000fe400087fe43f */
[----:B------:R-:W-:-:S07]  /*00e0*/  UIADD3.X UR5, URZ, UR5, URZ, UP1, !UPT ;  /* 0x000000053f057290 */ /* 0x000fce0008ffe43f */
[----:B------:R0:W-:Y:S02]  /*00f0*/  UTMACCTL.PF [UR6] ;  /* 0x00000000060079b9 */ /* 0x0001e40008040000 */
[----:B------:R0:W-:Y:S02]  /*0100*/  UTMACCTL.PF [UR4] ;  /* 0x00000000040079b9 */ /* 0x0001e40008040000 */
[----:B0-----:R-:W-:Y:S01]  /*0110*/  NOP ;  /* 0x0000000000007918 */ /* 0x001fe20000000000 */
.L_x_1:
[----:B------:R-:W-:Y:S05]  /*0120*/  BSYNC B0 ;  /* 0x0000000000007941 */ /* 0x000fea0003800000 */
.L_x_0:
[----:B------:R-:W0:Y:S02]  /*0130*/  SHFL.IDX PT, R3, R0, RZ, 0x1f ;  /* 0x00001fff00037589 */ /* 0x000e2400000e0000 */
[----:B0-----:R-:W-:-:S13]  /*0140*/  ISETP.NE.AND P0, PT, R3, RZ, PT ;  /* 0x000000ff0300720c */ /* 0x001fda0003f05270 */
[----:B------:R-:W-:Y:S05]  /*0150*/  @P0 BRA `(.L_x_2) ;  /* 0x0000000000480947 */ /* 0x000fea0003800000 */
[----:B------:R-:W0:Y:S01]  /*0160*/  S2UR UR8, SR_CgaCtaId ;  /* 0x00000000000879c3 */ /* 0x000e220000008800 */
[----:B------:R-:W-:Y:S01]  /*0170*/  UMOV UR4, 0x400 ;  /* 0x0000040000047882 */ /* 0x000fe20000000000 */
[----:B------:R-:W-:Y:S01]  /*0180*/  UMOV UR5, 0x1 ;  /* 0x0000000100057882 */ /* 0x000fe20000000000 */
[----:B------:R-:W-:Y:S01]  /*0190*/  UMOV UR6, 0x4 ;  /* 0x0000000400067882 */ /* 0x000fe20000000000 */
[----:B------:R-:W-:Y:S01]  /*01a0*/  ELECT P0, URZ, PT ;  /* 0x00000000003f782f */ /* 0x000fe20003800000 */
[----:B------:R-:W-:-:S04]  /*01b0*/  UIADD3 UR6, -UR6, 0x100000, URZ ;  /* 0x0010000006067890 */ /* 0x000fc8000fffe13f */
[----:B------:R-:W-:Y:S02]  /*01c0*/  USHF.L.U32 UR7, UR6, 0xb, URZ ;  /* 0x0000000b06077899 */ /* 0x000fe4000800063f */
[----:B------:R-:W-:Y:S02]  /*01d0*/  USHF.L.U32 UR6, UR6, 0x1, URZ ;  /* 0x0000000106067899 */ /* 0x000fe4000800063f */
[----:B0-----:R-:W-:Y:S02]  /*01e0*/  ULEA UR8, UR8, UR4, 0x18 ;  /* 0x0000000408087291 */ /* 0x001fe4000f8ec03f */
[----:B------:R-:W-:-:S04]  /*01f0*/  UIADD3 UR4, -UR5, 0x100000, URZ ;  /* 0x0010000005047890 */ /* 0x000fc8000fffe13f */
[----:B------:R-:W-:Y:S02]  /*0200*/  USHF.L.U32 UR5, UR4, 0xb, URZ ;  /* 0x0000000b04057899 */ /* 0x000fe4000800063f */
[----:B------:R-:W-:Y:S01]  /*0210*/  USHF.L.U32 UR4, UR4, 0x1, URZ ;  /* 0x0000000104047899 */ /* 0x000fe2000800063f */
[----:B------:R-:W0:Y:S11]  /*0220*/  FENCE.VIEW.ASYNC.S ;  /* 0x00000000000073c6 */ /* 0x000e360000000000 */
[----:B0-----:R0:W1:Y:S01]  /*0230*/  SYNCS.EXCH.64 URZ, [UR8], UR4 ;  /* 0x00000004083f75b2 */ /* 0x0010620008000100 */
[----:B------:R0:W2:Y:S01]  /*0240*/  SYNCS.EXCH.64 URZ, [UR8+0x10], UR6 ;  /* 0x00001006083f75b2 */ /* 0x0000a20008000100 */
[----:B------:R0:W3:Y:S01]  /*0250*/  SYNCS.EXCH.64 URZ, [UR8+0x8], UR4 ;  /* 0x00000804083f75b2 */ /* 0x0000e20008000100 */
[----:B------:R0:W4:Y:S01]  /*0260*/  SYNCS.EXCH.64 URZ, [UR8+0x18], UR6 ;  /* 0x00001806083f75b2 */ /* 0x0001220008000100 */
[----:B------:R-:W-:Y:S01]  /*0270*/  NOP ;  /* 0x0000000000007918 */ /* 0x000fe20000000000 */
.L_x_2:
[----:B------:R-:W-:Y:S01]  /*0280*/  SHF.R.S32.HI R7, RZ, 0x1f, R18 ;  /* 0x0000001fff077819 */ /* 0x000fe20000011412 */
[----:B------:R-:W5:Y:S01]  /*0290*/  SHFL.IDX PT, R0, R0, RZ, 0x1f ;  /* 0x00001fff00007589 */ /* 0x000f6200000e0000 */
[----:B0-----:R-:W0:Y:S01]  /*02a0*/  S2UR UR8, SR_CTAID.X ;  /* 0x00000000000879c3 */ /* 0x001e220000002500 */
[----:B------:R-:W-:Y:S02]  /*02b0*/  ELECT P0, URZ, PT ;  /* 0x00000000003f782f */ /* 0x000fe40003800000 */
[----:B------:R-:W-:Y:S01]  /*02c0*/  LEA.HI R7, R7, R18, RZ, 0x7 ;  /* 0x0000001207077211 */ /* 0x000fe200078f38ff */
[----:B------:R-:W1:Y:S01]  /*02d0*/  S2R R4, SR_CTAID.Y ;  /* 0x0000000000047919 */ /* 0x000e620000002600 */
[----:B------:R-:W-:Y:S01]  /*02e0*/  SHF.R.S32.HI R8, RZ, 0x1f, R3 ;  /* 0x0000001fff087819 */ /* 0x000fe20000011403 */
[----:B------:R-:W-:Y:S01]  /*02f0*/  ULDC UR4, c[0x0][0x150] ;  /* 0x0000540000047ab9 */ /* 0x000fe20000000800 */
[----:B------:R-:W-:Y:S01]  /*0300*/  LOP3.LUT R7, R7, 0xffffff80, RZ, 0xc0, !PT ;  /* 0xffffff8007077812 */ /* 0x000fe200078ec0ff */
[----:B------:R-:W-:Y:S01]  /*0310*/  NOP ;  /* 0x0000000000007918 */ /* 0x000fe20000000000 */
[----:B------:R-:W-:Y:S01]  /*0320*/  LEA.HI R8, R8, R3, RZ, 0x2 ;  /* 0x0000000308087211 */ /* 0x000fe200078f10ff */
[----:B------:R-:W2:Y:S01]  /*0330*/  LDC R10, c[0x0][0x144] ;  /* 0x00005100ff0a7b82 */ /* 0x000ea20000000800 */
[----:B------:R-:W-:Y:S01]  /*0340*/  NOP ;  /* 0x0000000000007918 */ /* 0x000fe20000000000 */
[----:B------:R-:W-:Y:S01]  /*0350*/  IMAD.IADD R6, R18, 0x1, -R7 ;  /* 0x0000000112067824 */ /* 0x000fe200078e0a07 */
[----:B------:R-:W-:Y:S01]  /*0360*/  LOP3.LUT R8, R8, 0x3ffffffc, RZ, 0xc0, !PT ;  /* 0x3ffffffc08087812 */ /* 0x000fe200078ec0ff */
[----:B------:R-:W-:Y:S01]  /*0370*/  IMAD.MOV.U32 R23, RZ, RZ, 0x1 ;  /* 0x00000001ff177424 */ /* 0x000fe200078e00ff */
[----:B------:R-:W-:-:S02]  /*0380*/  ISETP.NE.AND P3, PT, R5, RZ, PT ;  /* 0x000000ff0500720c */ /* 0x000fc40003f65270 */
[----:B------:R-:W-:Y:S01]  /*0390*/  SHF.R.S32.HI R7, RZ, 0x1f, R6 ;  /* 0x0000001fff077819 */ /* 0x000fe20000011406 */
[----:B------:R-:W-:Y:S01]  /*03a0*/  IMAD.IADD R8, R3, 0x1, -R8 ;  /* 0x0000000103087824 */ /* 0x000fe200078e0a08 */
[----:B------:R-:W3:Y:S02]  /*03b0*/  LDC R13, c[0x0][0x140] ;  /* 0x00005000ff0d7b82 */ /* 0x000ee40000000800 */
[----:B------:R-:W-:Y:S02]  /*03c0*/  LEA.HI R7, R7, R6, RZ, 0x3 ;  /* 0x0000000607077211 */ /* 0x000fe400078f18ff */
[----:B-----5:R-:W-:Y:S02]  /*03d0*/  ISETP.NE.OR P0, PT, R0, RZ, !P0 ;  /* 0x000000ff0000720c */ /* 0x020fe40004705670 */
[--C-:B------:R-:W-:Y:S02]  /*03e0*/  SHF.R.S32.HI R0, RZ, 0x3, R7.reuse ;  /* 0x00000003ff007819 */ /* 0x100fe40000011407 */
[----:B------:R-:W-:-:S02]  /*03f0*/  SHF.R.S32.HI R7, RZ, 0x1f, R7 ;  /* 0x0000001fff077819 */ /* 0x000fc40000011407 */
[----:B0-----:R-:W-:Y:S02]  /*0400*/  I2FP.F32.U32 R9, UR8 ;  /* 0x0000000800097c45 */ /* 0x001fe40008201000 */
[----:B------:R-:W-:-:S03]  /*0410*/  LEA.HI R7, R7, R0, RZ, 0x2 ;  /* 0x0000000007077211 */ /* 0x000fc600078f10ff */
[----:B------:R-:W-:Y:S01]  /*0420*/  FMUL R9, R9, UR4 ;  /* 0x0000000409097c20 */ /* 0x000fe20008400000 */
[----:B------:R-:W-:Y:S01]  /*0430*/  LOP3.LUT R7, R7, 0xfffffffc, RZ, 0xc0, !PT ;  /* 0xfffffffc07077812 */ /* 0x000fe200078ec0ff */
[----:B------:R-:W-:Y:S01]  /*0440*/  VOTEU.ALL UP0, P0 ;  /* 0x00000000003f7886 */ /* 0x000fe20000000000 */
[----:B-1----:R-:W-:Y:S01]  /*0450*/  I2FP.F32.U32 R3, R4 ;  /* 0x0000000400037245 */ /* 0x002fe20000201000 */
[----:B------:R-:W-:Y:S01]  /*0460*/  ULDC UR4, c[0x0][0x154] ;  /* 0x0000550000047ab9 */ /* 0x000fe20000000800 */
[----:B------:R-:W-:Y:S01]  /*0470*/  VOTEU.ALL UP1, P0 ;  /* 0x00000000003f7886 */ /* 0x000fe20000020000 */
[----:B------:R-:W0:Y:S01]  /*0480*/  F2I.U32.TRUNC.NTZ R9, R9 ;  /* 0x0000000900097305 */ /* 0x000e22000020f000 */
[----:B------:R-:W-:Y:S01]  /*0490*/  IMAD.IADD R7, R0, 0x1, -R7 ;  /* 0x0000000100077824 */ /* 0x000fe200078e0a07 */
[----:B------:R-:W1:Y:S01]  /*04a0*/  @!UP0 S2UR UR7, SR_CgaCtaId ;  /* 0x00000000000789c3 */ /* 0x000e620000008800 */
[----:B------:R-:W-:Y:S01]  /*04b0*/  FMUL R12, R3, UR4 ;  /* 0x00000004030c7c20 */ /* 0x000fe20008400000 */
[----:B------:R-:W-:Y:S01]  /*04c0*/  UMOV UR4, 0x20 ;  /* 0x0000002000047882 */ /* 0x000fe20000000000 */
[----:B------:R-:W-:Y:S01]  /*04d0*/  IMAD R8, R8, 0x4, R7 ;  /* 0x0000000408087824 */ /* 0x000fe200078e0207 */
[----:B------:R-:W-:Y:S01]  /*04e0*/  @!UP0 UMOV UR6, 0x400 ;  /* 0x0000040000068882 */ /* 0x000fe20000000000 */
[----:B------:R-:W-:-:S04]  /*04f0*/  @!UP0 UIADD3 UR4, -UR4, 0x100000, URZ ;  /* 0x0010000004048890 */ /* 0x000fc8000fffe13f */
[----:B------:R-:W-:Y:S02]  /*0500*/  @!UP0 USHF.L.U32 UR5, UR4, 0xb, URZ ;  /* 0x0000000b04058899 */ /* 0x000fe4000800063f */
[----:B------:R-:W-:Y:S01]  /*0510*/  @!UP0 USHF.L.U32 UR4, UR4, 0x1, URZ ;  /* 0x0000000104048899 */ /* 0x000fe2000800063f */
[----:B---3--:R-:W-:Y:S01]  /*0520*/  ISETP.EQ.U32.AND P2, PT, R13, 0x1, PT ;  /* 0x000000010d00780c */ /* 0x008fe20003f42070 */
[----:B------:R-:W3:Y:S01]  /*0530*/  F2I.U32.TRUNC.NTZ R12, R12 ;  /* 0x0000000c000c7305 */ /* 0x000ee2000020f000 */
[----:B------:R-:W-:Y:S01]  /*0540*/  LEA.HI R0, R8, R8, RZ, 0x1 ;  /* 0x0000000808007211 */ /* 0x000fe200078f08ff */
[----:B------:R-:W5:Y:S03]  /*0550*/  LDC R7, c[0x0][0x148] ;  /* 0x00005200ff077b82 */ /* 0x000f660000000800 */
[----:B------:R-:W-:Y:S01]  /*0560*/  LOP3.LUT R11, R0, 0xfffffffe, RZ, 0xc0, !PT ;  /* 0xfffffffe000b7812 */ /* 0x000fe200078ec0ff */
[----:B0-----:R-:W-:Y:S01]  /*0570*/  IMAD.MOV R15, RZ, RZ, -R9 ;  /* 0x000000ffff0f7224 */ /* 0x001fe200078e0a09 */
[----:B------:R-:W-:-:S03]  /*0580*/  SHF.R.S32.HI R9, RZ, 0x1f, R2 ;  /* 0x0000001fff097819 */ /* 0x000fc60000011402 */
[----:B--2---:R-:W-:Y:S01]  /*0590*/  IMAD R3, R10, R15, UR8 ;  /* 0x000000080a037e24 */ /* 0x004fe2000f8e020f */
[----:B------:R-:W-:Y:S01]  /*05a0*/  LEA.HI R9, R9, R2, RZ, 0x2 ;  /* 0x0000000209097211 */ /* 0x000fe200078f10ff */
[C---:B------:R-:W-:Y:S02]  /*05b0*/  IMAD.IADD R0, R8.reuse, 0x1, -R11 ;  /* 0x0000000108007824 */ /* 0x040fe400078e0a0b */
[----:B------:R-:W-:Y:S01]  /*05c0*/  IMAD.SHL.U32 R11, R8, 0x4, RZ ;  /* 0x00000004080b7824 */ /* 0x000fe200078e00ff */
[----:B------:R-:W-:Y:S01]  /*05d0*/  LOP3.LUT R9, R9, 0xfffffffc, RZ, 0xc0, !PT ;  /* 0xfffffffc09097812 */ /* 0x000fe200078ec0ff */
[----:B---3--:R-:W-:Y:S01]  /*05e0*/  IMAD.MOV R24, RZ, RZ, -R12 ;  /* 0x000000ffff187224 */ /* 0x008fe200078e0a0c */
[----:B------:R-:W-:Y:S01]  /*05f0*/  ISETP.NE.AND P4, PT, R0, R3, PT ;  /* 0x000000030000720c */ /* 0x000fe20003f85270 */
[----:B-1----:R-:W-:Y:S01]  /*0600*/  @!UP0 ULEA UR6, UR7, UR6, 0x18 ;  /* 0x0000000607068291 */ /* 0x002fe2000f8ec03f */
[----:B------:R-:W-:Y:S01]  /*0610*/  LOP3.LUT R22, R8, 0xc, R11, 0x78, !PT ;  /* 0x0000000c08167812 */ /* 0x000fe200078e780b */
[----:B------:R-:W-:Y:S01]  /*0620*/  IMAD.IADD R0, R2, 0x1, -R9 ;  /* 0x0000000102007824 */ /* 0x000fe200078e0a09 */
[----:B------:R-:W-:Y:S01]  /*0630*/  VOTEU.ALL UP0, P0 ;  /* 0x00000000003f7886 */ /* 0x000fe20000000000 */
[----:B------:R-:W-:Y:S01]  /*0640*/  LOP3.LUT P0, RZ, R6, 0x7, RZ, 0xc0, !PT ;  /* 0x0000000706ff7812 */ /* 0x000fe2000780c0ff */
[----:B------:R-:W-:-:S02]  /*0650*/  VIADD R6, R5, 0xffffffff ;  /* 0xffffffff05067836 */ /* 0x000fc40000000000 */
[----:B------:R-:W-:Y:S01]  /*0660*/  ISETP.NE.AND P1, PT, R0, 0x3, PT ;  /* 0x000000030000780c */ /* 0x000fe20003f25270 */
[----:B-----5:R-:W-:Y:S01]  /*0670*/  IMAD R9, R7, R24, R4 ;  /* 0x0000001807097224 */ /* 0x020fe200078e0204 */
[----:B------:R-:W-:Y:S02]  /*0680*/  ISETP.LT.U32.AND P0, PT, R22, 0x2, !P0 ;  /* 0x000000021600780c */ /* 0x000fe40004701070 */
[----:B------:R-:W-:Y:S01]  /*0690*/  ISETP.EQ.OR P1, PT, R0, RZ, !P1 ;  /* 0x000000ff0000720c */ /* 0x000fe20004f22670 */
[----:B------:R-:W0:Y:S02]  /*06a0*/  FENCE.VIEW.ASYNC.S ;  /* 0x00000000000073c6 */ /* 0x000e240000000000 */
[----:B0-----:R0:W1:Y:S01]  /*06b0*/  @!UP0 SYNCS.EXCH.64 URZ, [UR6+0x30], UR4 ;  /* 0x00003004063f85b2 */ /* 0x0010620008000100 */
[----:B------:R-:W-:Y:S02]  /*06c0*/  @P4 LEA.HI R2, R22, R22, RZ, 0x1 ;  /* 0x0000001616024211 */ /* 0x000fe400078f08ff */
[----:B------:R-:W-:-:S02]  /*06d0*/  ISETP.EQ.AND P1, PT, R5, RZ, P1 ;  /* 0x000000ff0500720c */ /* 0x000fc40000f22270 */
[----:B------:R-:W-:Y:S02]  /*06e0*/  @P4 SHF.R.S32.HI R2, RZ, 0x1, R2 ;  /* 0x00000001ff024819 */ /* 0x000fe40000011402 */
[----:B------:R-:W-:Y:S02]  /*06f0*/  ISETP.GE.U32.AND P6, PT, R6, 0x2, PT ;  /* 0x000000020600780c */ /* 0x000fe40003fc6070 */
[----:B------:R-:W-:Y:S02]  /*0700*/  @P4 ISETP.NE.AND P5, PT, R2, R9, PT ;  /* 0x000000090200420c */ /* 0x000fe40003fa5270 */
[----:B------:R-:W-:Y:S02]  /*0710*/  SEL R2, RZ, 0x1, !P0 ;  /* 0x00000001ff027807 */ /* 0x000fe40004000000 */
[----:B------:R-:W-:Y:S02]  /*0720*/  @P4 SEL R23, RZ, 0x1, P5 ;  /* 0x00000001ff174807 */ /* 0x000fe40002800000 */
[----:B------:R-:W-:Y:S01]  /*0730*/  SEL R19, RZ, 0x1, !P1 ;  /* 0x00000001ff137807 */ /* 0x000fe20004800000 */
[----:B------:R0:W2:Y:S01]  /*0740*/  @!UP1 SYNCS.EXCH.64 URZ, [UR6+0x38], UR4 ;  /* 0x00003804063f95b2 */ /* 0x0000a20008000100 */
[----:B------:R-:W-:Y:S01]  /*0750*/  LOP3.LUT R23, R23, R2, RZ, 0xc0, !PT ;  /* 0x0000000217177212 */ /* 0x000fe200078ec0ff */
[----:B------:R-:W-:Y:S01]  /*0760*/  NOP ;  /* 0x0000000000007918 */ /* 0x000fe20000000000 */
[----:B------:R-:W-:Y:S01]  /*0770*/  SEL R19, R19, 0x2, P6 ;  /* 0x0000000213137807 */ /* 0x000fe20003000000 */
[----:B------:R-:W-:Y:S06]  /*0780*/  @!P2 BRA `(.L_x_3) ;  /* 0x000000000008a947 */ /* 0x000fec0003800000 */
[----:B-12-4-:R-:W-:Y:S01]  /*0790*/  UCGABAR_ARV ;  /* 0x00000000000079c7 */ /* 0x016fe20008000000 */
[----:B------:R-:W-:Y:S05]  /*07a0*/  BRA `(.L_x_4) ;  /* 0x0000000000047947 */ /* 0x000fea0003800000 */
.L_x_3:
[----:B-12-4-:R-:W-:Y:S01]  /*07b0*/  NOP ;  /* 0x0000000000007918 */ /* 0x016fe20000000000 */
.L_x_4:
[----:B------:R-:W1:Y:S01]  /*07c0*/  LDC R2, c[0x0][0x65c] ;  /* 0x00019700ff027b82 */ /* 0x000e620000000800 */
[----:B------:R-:W-:Y:S02]  /*07d0*/  IMAD.U32 R8, RZ, RZ, UR8 ;  /* 0x00000008ff087e24 */ /* 0x000fe4000f8e00ff */
[----:B------:R-:W-:Y:S01]  /*07e0*/  IMAD.MOV.U32 R9, RZ, RZ, RZ ;  /* 0x000000ffff097224 */ /* 0x000fe200078e00ff */
[----:B-1----:R-:W-:-:S04]  /*07f0*/  ISETP.NE.AND P1, PT, R2, 0x1, PT ;  /* 0x000000010200780c */ /* 0x002fc80003f25270 */
[----:B------:R-:W-:-:S09]  /*0800*/  P2R R5, PR, RZ, 0x2 ;  /* 0x00000002ff057803 */ /* 0x000fd20000000000 */
[----:B------:R-:W1:Y:S01]  /*0810*/  @P1 LDC R17, c[0x0][0x10] ;  /* 0x00000400ff111b82 */ /* 0x000e620000000800 */
[----:B------:R-:W-:Y:S02]  /*0820*/  @P1 IMAD.MOV.U32 R5, RZ, RZ, RZ ;  /* 0x000000ffff051224 */ /* 0x000fe400078e00ff */
[----:B------:R-:W-:-:S05]  /*0830*/  @P1 IMAD.MOV.U32 R13, RZ, RZ, RZ ;  /* 0x000000ffff0d1224 */ /* 0x000fca00078e00ff */
[----:B------:R-:W2:Y:S01]  /*0840*/  @!P1 LDC R11, c[0x0][0xc] ;  /* 0x00000300ff0b9b82 */ /* 0x000ea20000000800 */
[----:B-1----:R-:W-:-:S04]  /*0850*/  @P1 IMAD.WIDE.U32 R16, R17, UR8, R4 ;  /* 0x0000000811101c25 */ /* 0x002fc8000f8e0004 */
[----:B------:R-:W-:Y:S02]  /*0860*/  @P1 IMAD.IADD R17, R17, 0x1, R13 ;  /* 0x0000000111111824 */ /* 0x000fe400078e020d */
[----:B--2---:R-:W-:-:S04]  /*0870*/  @!P1 IMAD.WIDE.U32 R8, R4, R11, R8 ;  /* 0x0000000b04089225 */ /* 0x004fc800078e0008 */
[----:B------:R-:W-:Y:S02]  /*0880*/  @!P1 IMAD.MOV.U32 R16, RZ, RZ, R8 ;  /* 0x000000ffff109224 */ /* 0x000fe400078e0008 */
[----:B------:R-:W-:Y:S01]  /*0890*/  @!P1 IMAD.MOV.U32 R17, RZ, RZ, R9 ;  /* 0x000000ffff119224 */ /* 0x000fe200078e0009 */
[----:B------:R-:W-:Y:S06]  /*08a0*/  @!P2 BRA `(.L_x_5) ;  /* 0x00000000000ca947 */ /* 0x000fec0003800000 */
[----:B------:R-:W-:Y:S01]  /*08b0*/  UCGABAR_WAIT ;  /* 0x0000000000007dc7 */ /* 0x000fe20008000000 */
[----:B------:R-:W-:Y:S01]  /*08c0*/  CCTL.IVALL ;  /* 0x00000000ff00798f */ /* 0x000fe20002000000 */
[----:B------:R-:W-:Y:S05]  /*08d0*/  BRA `(.L_x_6) ;  /* 0x0000000000047947 */ /* 0x000fea0003800000 */
.L_x_5:
[----:B------:R-:W-:Y:S06]  /*08e0*/  BAR.SYNC.DEFER_BLOCKING 0x0 ;  /* 0x0000000000007b1d */ /* 0x000fec0000010000 */
.L_x_6:
[----:B------:R-:W-:Y:S05]  /*08f0*/  @!P3 BRA `(.L_x_7) ;  /* 0x0000005400b0b947 */ /* 0x000fea0003800000 */
[----:B------:R-:W-:-:S13]  /*0900*/  ISETP.GT.U32.AND P0, PT, R6, 0x1, PT ;  /* 0x000000010600780c */ /* 0x000fda0003f04070 */
[----:B0-----:R-:W-:Y:S05]  /*0910*/  @P0 EXIT ;  /* 0x000000000000094d */ /* 0x001fea0003800000 */
[----:B------:R-:W-:Y:S01]  /*0920*/  ULDC.64 UR4, c[0x0][0x650] ;  /* 0x0001940000047ab9 */ /* 0x000fe20000000a00 */
[----:B------:R-:W-:Y:S01]  /*0930*/  PRMT R0, RZ, 0x7610, R0 ;  /* 0x00007610ff007816 */ /* 0x000fe20000000000 */
[----:B------:R-:W-:Y:S01]  /*0940*/  IMAD.MOV.U32 R77, RZ, RZ, -0x1 ;  /* 0xffffffffff4d7424 */ /* 0x000fe200078e00ff */
[----:B------:R-:W-:Y:S01]  /*0950*/  ISETP.GE.U32.AND P0, PT, R16, UR4, PT ;  /* 0x0000000410007c0c */ /* 0x000fe2000bf06070 */
[----:B------:R-:W-:Y:S02]  /*0960*/  IMAD.MOV.U32 R75, RZ, RZ, -0x1 ;  /* 0xffffffffff4b7424 */ /* 0x000fe400078e00ff */
[----:B------:R-:W-:Y:S01]  /*0970*/  IMAD.MOV.U32 R76, RZ, RZ, -0x1 ;  /* 0xffffffffff4c7424 */ /* 0x000fe200078e00ff */
[----:B------:R-:W-:-:S13]  /*0980*/  ISETP.GE.U32.AND.EX P0, PT, R17, UR5, PT, P0 ;  /* 0x0000000511007c0c */ /* 0x000fda000bf06100 */
[----:B------:R-:W-:Y:S05]  /*0990*/  @P0 BRA `(.L_x_8) ;  /* 0x0000000400280947 */ /* 0x000fea0003800000 */
[----:B------:R-:W0:Y:S01]  /*09a0*/  LDC.64 R20, c[0x0][0x628] ;  /* 0x00018a00ff147b82 */ /* 0x000e220000000a00 */
[----:B------:R-:W-:Y:S02]  /*09b0*/  IMAD.MOV.U32 R8, RZ, RZ, R16 ;  /* 0x000000ffff087224 */ /* 0x000fe400078e0010 */
[----:B------:R-:W-:-:S05]  /*09c0*/  IMAD.MOV.U32 R9, RZ, RZ, R17 ;  /* 0x000000ffff097224 */ /* 0x000fca00078e0011 */
[----:B------:R-:W1:Y:S08]  /*09d0*/  LDC R0, c[0x0][0x630] ;  /* 0x00018c00ff007b82 */ /* 0x000e700000000800 */
[----:B------:R-:W2:Y:S01]  /*09e0*/  LDC.64 R26, c[0x0][0x620] ;  /* 0x00018800ff1a7b82 */ /* 0x000ea20000000a00 */
[----:B0-----:R-:W-:-:S04]  /*09f0*/  ISETP.NE.U32.AND P0, PT, R20, RZ, PT ;  /* 0x000000ff1400720c */ /* 0x001fc80003f05070 */
[----:B------:R-:W-:-:S13]  /*0a00*/  ISETP.NE.AND.EX P0, PT, R21, RZ, PT, P0 ;  /* 0x000000ff1500720c */ /* 0x000fda0003f05300 */
[----:B-12---:R-:W-:Y:S05]  /*0a10*/  @!P0 BRA `(.L_x_9) ;  /* 0x0000000000288947 */ /* 0x006fea0003800000 */
[----:B------:R-:W0:Y:S02]  /*0a20*/  LDC R13, c[0x0][0x634] ;  /* 0x00018d00ff0d7b82 */ /* 0x000e240000000800 */
[----:B0-----:R-:W-:-:S05]  /*0a30*/  IADD3 R13, P0, R16, R13, RZ ;  /* 0x0000000d100d7210 */ /* 0x001fca0007f1e0ff */
[----:B------:R-:W-:-:S04]  /*0a40*/  IMAD.X R15, RZ, RZ, R17, P0 ;  /* 0x000000ffff0f7224 */ /* 0x000fc800000e0611 */
[----:B------:R-:W-:-:S04]  /*0a50*/  IMAD.WIDE.U32 R8, R15, R20, RZ ;  /* 0x000000140f087225 */ /* 0x000fc800078e00ff */
[----:B------:R-:W-:-:S04]  /*0a60*/  IMAD.WIDE.U32 R10, P0, R13, R21, R8 ;  /* 0x000000150d0a7225 */ /* 0x000fc80007800008 */
[----:B------:R-:W-:-:S04]  /*0a70*/  IMAD.WIDE.U32 R8, R13, R20, RZ ;  /* 0x000000140d087225 */ /* 0x000fc800078e00ff */
[----:B------:R-:W-:Y:S01]  /*0a80*/  IMAD.X R13, RZ, RZ, RZ, P0 ;  /* 0x000000ffff0d7224 */ /* 0x000fe200000e06ff */
[----:B------:R-:W-:Y:S01]  /*0a90*/  IADD3 RZ, P0, R9, R10, RZ ;  /* 0x0000000a09ff7210 */ /* 0x000fe20007f1e0ff */
[----:B------:R-:W-:-:S04]  /*0aa0*/  IMAD.MOV.U32 R12, RZ, RZ, R11 ;  /* 0x000000ffff0c7224 */ /* 0x000fc800078e000b */
[----:B------:R-:W-:-:S08]  /*0ab0*/  IMAD.WIDE.U32.X R8, R15, R21, R12, P0 ;  /* 0x000000150f087225 */ /* 0x000fd000000e040c */
.L_x_9:
[----:B------:R-:W0:Y:S01]  /*0ac0*/  LDC.64 R20, c[0x0][0x640] ;  /* 0x00019000ff147b82 */ /* 0x000e220000000a00 */
[--C-:B------:R-:W-:Y:S01]  /*0ad0*/  SHF.R.U64 R76, R8, R0, R9.reuse ;  /* 0x00000000084c7219 */ /* 0x100fe20000001209 */
[----:B------:R-:W-:Y:S01]  /*0ae0*/  IMAD R28, R7, R24, R4 ;  /* 0x00000018071c7224 */ /* 0x000fe200078e0204 */
[----:B------:R-:W-:Y:S01]  /*0af0*/  SHF.R.U32.HI R0, RZ, R0, R9 ;  /* 0x00000000ff007219 */ /* 0x000fe20000011609 */
[----:B------:R-:W-:Y:S01]  /*0b00*/  IMAD.MOV.U32 R25, RZ, RZ, 0x1 ;  /* 0x00000001ff197424 */ /* 0x000fe200078e00ff */
[----:B------:R-:W-:-:S03]  /*0b10*/  IADD3 R5, P0, RZ, -R76, RZ ;  /* 0x8000004cff057210 */ /* 0x000fc60007f1e0ff */
[----:B------:R-:W1:Y:S02]  /*0b20*/  LDC R6, c[0x0][0x618] ;  /* 0x00018600ff067b82 */ /* 0x000e640000000800 */
[----:B------:R-:W-:-:S04]  /*0b30*/  IMAD.X R9, RZ, RZ, ~R0, P0 ;  /* 0x000000ffff097224 */ /* 0x000fc800000e0e00 */
[-C--:B------:R-:W-:Y:S02]  /*0b40*/  IMAD R0, R9, R26.reuse, RZ ;  /* 0x0000001a09007224 */ /* 0x080fe400078e02ff */
[----:B------:R-:W2:Y:S01]  /*0b50*/  LDC R11, c[0x0][0x608] ;  /* 0x00018200ff0b7b82 */ /* 0x000ea20000000800 */
[----:B------:R-:W-:-:S04]  /*0b60*/  IMAD.WIDE.U32 R8, R5, R26, R16 ;  /* 0x0000001a05087225 */ /* 0x000fc800078e0010 */
[----:B------:R-:W-:-:S03]  /*0b70*/  IMAD R5, R5, R27, R0 ;  /* 0x0000001b05057224 */ /* 0x000fc600078e0200 */
[----:B------:R-:W3:Y:S01]  /*0b80*/  LDC R12, c[0x0][0x658] ;  /* 0x00019600ff0c7b82 */ /* 0x000ee20000000800 */
[----:B0-----:R-:W-:Y:S01]  /*0b90*/  ISETP.NE.U32.AND P0, PT, R20, RZ, PT ;  /* 0x000000ff1400720c */ /* 0x001fe20003f05070 */
[----:B------:R-:W-:Y:S02]  /*0ba0*/  IMAD.IADD R5, R9, 0x1, R5 ;  /* 0x0000000109057824 */ /* 0x000fe400078e0205 */
[----:B------:R-:W-:Y:S01]  /*0bb0*/  IMAD.MOV.U32 R9, RZ, RZ, -0x1 ;  /* 0xffffffffff097424 */ /* 0x000fe200078e00ff */
[----:B------:R-:W-:-:S03]  /*0bc0*/  ISETP.NE.AND.EX P0, PT, R21, RZ, PT, P0 ;  /* 0x000000ff1500720c */ /* 0x000fc60003f05300 */
[----:B------:R-:W0:Y:S01]  /*0bd0*/  LDC R15, c[0x0][0x600] ;  /* 0x00018000ff0f7b82 */ /* 0x000e220000000800 */
[-CC-:B-1----:R-:W-:Y:S02]  /*0be0*/  SHF.R.U64 R13, R8, R6.reuse, R5.reuse ;  /* 0x00000006080d7219 */ /* 0x182fe40000001205 */
[----:B------:R-:W-:-:S05]  /*0bf0*/  SHF.R.U32.HI R0, RZ, R6, R5 ;  /* 0x00000006ff007219 */ /* 0x000fca0000011605 */
[----:B------:R-:W1:Y:S01]  /*0c00*/  LDC R14, c[0x0][0x648] ;  /* 0x00019200ff0e7b82 */ /* 0x000e620000000800 */
[-CC-:B--2---:R-:W-:Y:S02]  /*0c10*/  SHF.R.U64 R29, R13, R11.reuse, R0.reuse ;  /* 0x0000000b0d1d7219 */ /* 0x184fe40000001200 */
[----:B------:R-:W-:-:S05]  /*0c20*/  SHF.R.U32.HI R5, RZ, R11, R0 ;  /* 0x0000000bff057219 */ /* 0x000fca0000011600 */
[----:B------:R-:W2:Y:S01]  /*0c30*/  LDC R26, c[0x0][0x638] ;  /* 0x00018e00ff1a7b82 */ /* 0x000ea20000000800 */
[-CC-:B---3--:R-:W-:Y:S02]  /*0c40*/  SHF.R.U64 R24, R29, R12.reuse, R5.reuse ;  /* 0x0000000c1d187219 */ /* 0x188fe40000001205 */
[-C--:B------:R-:W-:Y:S02]  /*0c50*/  SHF.L.U32 R0, R9, R12.reuse, RZ ;  /* 0x0000000c09007219 */ /* 0x080fe400000006ff */
[----:B------:R-:W-:Y:S01]  /*0c60*/  SHF.R.U32.HI R5, RZ, R12, R5 ;  /* 0x0000000cff057219 */ /* 0x000fe20000011605 */
[----:B------:R-:W-:Y:S01]  /*0c70*/  IMAD.MOV.U32 R4, RZ, RZ, R24 ;  /* 0x000000ffff047224 */ /* 0x000fe200078e0018 */
[----:B------:R-:W-:Y:S01]  /*0c80*/  LOP3.LUT R10, RZ, R0, RZ, 0x33, !PT ;  /* 0x00000000ff0a7212 */ /* 0x000fe200078e33ff */
[----:B------:R-:W3:Y:S01]  /*0c90*/  LDC R27, c[0x0][0x610] ;  /* 0x00018400ff1b7b82 */ /* 0x000ee20000000800 */
[----:B------:R-:W-:Y:S05]  /*0ca0*/  @!P0 BRA `(.L_x_10) ;  /* 0x0000000000288947 */ /* 0x000fea0003800000 */
[----:B------:R-:W4:Y:S02]  /*0cb0*/  LDC R9, c[0x0][0x64c] ;  /* 0x00019300ff097b82 */ /* 0x000f240000000800 */
[----:B----4-:R-:W-:-:S05]  /*0cc0*/  IADD3 R9, P0, R24, R9, RZ ;  /* 0x0000000918097210 */ /* 0x010fca0007f1e0ff */
        /* <DEDUP_REMOVED lines=8> */
.L_x_10:
[----:B-1----:R-:W-:Y:S01]  /*0d50*/  SHF.R.U64 R4, R4, R14, R5 ;  /* 0x0000000e04047219 */ /* 0x002fe20000001205 */
[----:B0-----:R-:W-:Y:S01]  /*0d60*/  VIADD R6, R15, 0xffffffff ;  /* 0xffffffff0f067836 */ /* 0x001fe20000000000 */
[----:B------:R-:W-:Y:S02]  /*0d70*/  SHF.L.U32 R0, R25, R12, RZ ;  /* 0x0000000c19007219 */ /* 0x000fe400000006ff */
[----:B------:R-:W-:Y:S01]  /*0d80*/  LOP3.LUT R5, R29, R10, RZ, 0xc0, !PT ;  /* 0x0000000a1d057212 */ /* 0x000fe200078ec0ff */
[----:B------:R-:W-:Y:S01]  /*0d90*/  IMAD.MOV R7, RZ, RZ, -R4 ;  /* 0x000000ffff077224 */ /* 0x000fe200078e0a04 */
[----:B------:R-:W-:Y:S02]  /*0da0*/  SEL R3, R3, R28, !P1 ;  /* 0x0000001c03037207 */ /* 0x000fe40004800000 */
[----:B------:R-:W-:Y:S01]  /*0db0*/  LOP3.LUT R6, R13, R6, RZ, 0xc0, !PT ;  /* 0x000000060d067212 */ /* 0x000fe200078ec0ff */
[----:B------:R-:W-:Y:S02]  /*0dc0*/  IMAD R4, R0, R4, R5 ;  /* 0x0000000400047224 */ /* 0x000fe400078e0205 */
[----:B--2---:R-:W-:-:S02]  /*0dd0*/  IMAD R0, R7, R26, R24 ;  /* 0x0000001a07007224 */ /* 0x004fc400078e0218 */
[----:B---3--:R-:W-:Y:S02]  /*0de0*/  IMAD R3, R4, R27, R3 ;  /* 0x0000001b04037224 */ /* 0x008fe400078e0203 */
[----:B------:R-:W-:Y:S02]  /*0df0*/  IMAD.MOV.U32 R5, RZ, RZ, 0x1 ;  /* 0x00000001ff057424 */ /* 0x000fe400078e00ff */
[----:B------:R-:W-:-:S03]  /*0e00*/  IMAD R4, R0, R15, R6 ;  /* 0x0000000f00047224 */ /* 0x000fc600078e0206 */
[----:B------:R-:W-:Y:S02]  /*0e10*/  PRMT R0, R5, 0x7610, R0 ;  /* 0x0000761005007816 */ /* 0x000fe40000000000 */
[----:B------:R-:W-:Y:S02]  /*0e20*/  SEL R75, R4, R3, !P1 ;  /* 0x00000003044b7207 */ /* 0x000fe40004800000 */
[----:B------:R-:W-:-:S07]  /*0e30*/  SEL R77, R3, R4, !P1 ;  /* 0x00000004034d7207 */ /* 0x000fce0004800000 */
.L_x_8:
[----:B------:R-:W-:-:S08]  /*0e40*/  NOP ;  /* 0x0000000000007918 */ /* 0x000fd00000000000 */
[----:B------:R-:W0:Y:S02]  /*0e50*/  USETMAXREG.TRY_ALLOC.CTAPOOL UP0, 0xe8 ;  /* 0x000000e8000079c8 */ /* 0x000e240008000600 */
[----:B0-----:R-:W-:-:S13]  /*0e60*/  PLOP3.LUT P0, PT, PT, PT, UP0, 0x80, 0x0 ;  /* 0x000000000000781c */ /* 0x001fda0003f0f008 */
[----:B------:R-:W-:Y:S05]  /*0e70*/  @!P0 BRA `(.L_x_8) ;  /* 0xfffffffc00f08947 */ /* 0x000fea000383ffff */
[----:B------:R-:W-:Y:S01]  /*0e80*/  ULDC.64 UR4, c[0x0][0x598] ;  /* 0x0001660000047ab9 */ /* 0x000fe20000000a00 */
[----:B------:R-:W-:Y:S01]  /*0e90*/  ULDC.64 UR46, c[0x0][0x208] ;  /* 0x00008200002e7ab9 */ /* 0x000fe20000000a00 */
[----:B------:R-:W-:-:S04]  /*0ea0*/  ISETP.NE.U32.AND P0, PT, RZ, UR4, PT ;  /* 0x00000004ff007c0c */ /* 0x000fc8000bf05070 */
[----:B------:R-:W-:-:S13]  /*0eb0*/  ISETP.NE.AND.EX P0, PT, RZ, UR5, PT, P0 ;  /* 0x00000005ff007c0c */ /* 0x000fda000bf05300 */
[----:B------:R-:W-:Y:S05]  /*0ec0*/  @!P0 BRA `(.L_x_11) ;  /* 0x00000000001c8947 */ /* 0x000fea0003800000 */
[----:B------:R-:W0:Y:S02]  /*0ed0*/  LDC.64 R4, c[0x0][0x598] ;  /* 0x00016600ff047b82 */ /* 0x000e240000000a00 */
[----:B0-----:R-:W2:Y:S02]  /*0ee0*/  LDG.E.64 R4, desc[UR46][R4.64] ;  /* 0x0000002e04047981 */ /* 0x001ea4000c1e1b00 */
[----:B--2---:R-:W-:-:S04]  /*0ef0*/  ISETP.NE.U32.AND P0, PT, R4, RZ, PT ;  /* 0x000000ff0400720c */ /* 0x004fc80003f05070 */
[----:B------:R-:W-:-:S13]  /*0f00*/  ISETP.NE.AND.EX P0, PT, R5, RZ, PT, P0 ;  /* 0x000000ff0500720c */ /* 0x000fda0003f05300 */
[----:B------:R-:W-:Y:S05]  /*0f10*/  @!P0 BRA `(.L_x_11) ;  /* 0x0000000000088947 */ /* 0x000fea0003800000 */
[----:B------:R0:W5:Y:S01]  /*0f20*/  LD.E R72, desc[UR46][R4.64] ;  /* 0x0000002e04487980 */ /* 0x000162000c101900 */
[----:B------:R-:W-:Y:S05]  /*0f30*/  BRA `(.L_x_12) ;  /* 0x0000000000247947 */ /* 0x000fea0003800000 */
.L_x_11:
[----:B------:R-:W-:Y:S02]  /*0f40*/  ULDC.64 UR4, c[0x0][0x588] ;  /* 0x0001620000047ab9 */ /* 0x000fe40000000a00 */
[----:B------:R-:W-:-:S04]  /*0f50*/  ISETP.NE.U32.AND P0, PT, RZ, UR4, PT ;  /* 0x00000004ff007c0c */ /* 0x000fc8000bf05070 */
[----:B------:R-:W-:-:S13]  /*0f60*/  ISETP.NE.AND.EX P0, PT, RZ, UR5, PT, P0 ;  /* 0x00000005ff007c0c */ /* 0x000fda000bf05300 */
[----:B------:R-:W-:Y:S05]  /*0f70*/  @!P0 BRA `(.L_x_13) ;  /* 0x00000000000c8947 */ /* 0x000fea0003800000 */
[----:B------:R-:W0:Y:S02]  /*0f80*/  LDC.64 R72, c[0x0][0x588] ;  /* 0x00016200ff487b82 */ /* 0x000e240000000a00 */
[----:B0-----:R1:W5:Y:S01]  /*0f90*/  LDG.E R72, desc[UR46][R72.64] ;  /* 0x0000002e48487981 */ /* 0x001362000c1e1900 */
[----:B------:R-:W-:Y:S05]  /*0fa0*/  BRA `(.L_x_12) ;  /* 0x0000000000087947 */ /* 0x000fea0003800000 */
.L_x_13:
[----:B------:R-:W-:Y:S02]  /*0fb0*/  ULDC UR4, c[0x0][0x580] ;  /* 0x0001600000047ab9 */ /* 0x000fe40000000800 */
[----:B------:R-:W-:-:S07]  /*0fc0*/  IMAD.U32 R72, RZ, RZ, UR4 ;  /* 0x00000004ff487e24 */ /* 0x000fce000f8e00ff */
.L_x_12:
[----:B------:R-:W-:Y:S02]  /*0fd0*/  ULDC.64 UR4, c[0x0][0x5a0] ;  /* 0x0001680000047ab9 */ /* 0x000fe40000000a00 */
[----:B------:R-:W-:-:S04]  /*0fe0*/  ISETP.NE.U32.AND P0, PT, RZ, UR4, PT ;  /* 0x00000004ff007c0c */ /* 0x000fc8000bf05070 */
[----:B------:R-:W-:-:S13]  /*0ff0*/  ISETP.NE.AND.EX P0, PT, RZ, UR5, PT, P0 ;  /* 0x00000005ff007c0c */ /* 0x000fda000bf05300 */
[----:B------:R-:W-:Y:S05]  /*1000*/  @!P0 BRA `(.L_x_14) ;  /* 0x00000000001c8947 */ /* 0x000fea0003800000 */
[----:B0-----:R-:W0:Y:S02]  /*1010*/  LDC.64 R4, c[0x0][0x5a0] ;  /* 0x00016800ff047b82 */ /* 0x001e240000000a00 */
[----:B0-----:R-:W2:Y:S02]  /*1020*/  LDG.E.64 R4, desc[UR46][R4.64] ;  /* 0x0000002e04047981 */ /* 0x001ea4000c1e1b00 */
[----:B--2---:R-:W-:-:S04]  /*1030*/  ISETP.NE.U32.AND P0, PT, R4, RZ, PT ;  /* 0x000000ff0400720c */ /* 0x004fc80003f05070 */
[----:B------:R-:W-:-:S13]  /*1040*/  ISETP.NE.AND.EX P0, PT, R5, RZ, PT, P0 ;  /* 0x000000ff0500720c */ /* 0x000fda0003f05300 */
[----:B------:R-:W-:Y:S05]  /*1050*/  @!P0 BRA `(.L_x_14) ;  /* 0x0000000000088947 */ /* 0x000fea0003800000 */
[----:B-1----:R0:W5:Y:S01]  /*1060*/  LD.E R73, desc[UR46][R4.64] ;  /* 0x0000002e04497980 */ /* 0x002162000c101900 */
[----:B------:R-:W-:Y:S05]  /*1070*/  BRA `(.L_x_15) ;  /* 0x0000000000247947 */ /* 0x000fea0003800000 */
.L_x_14:
[----:B------:R-:W-:Y:S02]  /*1080*/  ULDC.64 UR4, c[0x0][0x590] ;  /* 0x0001640000047ab9 */ /* 0x000fe40000000a00 */
[----:B------:R-:W-:-:S04]  /*1090*/  ISETP.NE.U32.AND P0, PT, RZ, UR4, PT ;  /* 0x00000004ff007c0c */ /* 0x000fc8000bf05070 */
[----:B------:R-:W-:-:S13]  /*10a0*/  ISETP.NE.AND.EX P0, PT, RZ, UR5, PT, P0 ;  /* 0x00000005ff007c0c */ /* 0x000fda000bf05300 */
[----:B------:R-:W-:Y:S05]  /*10b0*/  @!P0 BRA `(.L_x_16) ;  /* 0x00000000000c8947 */ /* 0x000fea0003800000 */
[----:B0-----:R-:W1:Y:S02]  /*10c0*/  LDC.64 R4, c[0x0][0x590] ;  /* 0x00016400ff047b82 */ /* 0x001e640000000a00 */
[----:B-1----:R1:W5:Y:S01]  /*10d0*/  LDG.E R73, desc[UR46][R4.64] ;  /* 0x0000002e04497981 */ /* 0x002362000c1e1900 */
[----:B------:R-:W-:Y:S05]  /*10e0*/  BRA `(.L_x_15) ;  /* 0x0000000000087947 */ /* 0x000fea0003800000 */
.L_x_16:
[----:B------:R-:W-:Y:S02]  /*10f0*/  ULDC UR4, c[0x0][0x584] ;  /* 0x0001610000047ab9 */ /* 0x000fe40000000800 */
[----:B-1----:R-:W-:-:S07]  /*1100*/  IMAD.U32 R73, RZ, RZ, UR4 ;  /* 0x00000004ff497e24 */ /* 0x002fce000f8e00ff */
.L_x_15:
[----:B------:R-:W-:-:S13]  /*1110*/  LOP3.LUT P0, RZ, R0, 0xff, RZ, 0xc0, !PT ;  /* 0x000000ff00ff7812 */ /* 0x000fda000780c0ff */
[----:B------:R-:W-:Y:S05]  /*1120*/  @!P0 EXIT ;  /* 0x000000000000894d */ /* 0x000fea0003800000 */
[----:B------:R-:W-:Y:S01]  /*1130*/  ULDC UR4, c[0x0][0x28c] ;  /* 0x0000a30000047ab9 */ /* 0x000fe20000000800 */
[----:B------:R-:W-:Y:S01]  /*1140*/  ULDC.64 UR6, c[0x0][0x5c8] ;  /* 0x0001720000067ab9 */ /* 0x000fe20000000a00 */
[----:B------:R-:W-:Y:S02]  /*1150*/  UIADD3 UR4, UR4, 0xff, URZ ;  /* 0x000000ff04047890 */ /* 0x000fe4000fffe03f */
[----:B------:R-:W-:Y:S02]  /*1160*/  USHF.L.U64.HI UR38, UR6, 0x7, UR7 ;  /* 0x0000000706267899 */ /* 0x000fe40008010207 */
[----:B------:R-:W-:Y:S02]  /*1170*/  USHF.R.S32.HI UR5, URZ, 0x1f, UR4 ;  /* 0x0000001f3f057899 */ /* 0x000fe40008011404 */
[----:B------:R-:W-:Y:S02]  /*1180*/  USHF.L.U32 UR39, UR6, 0x7, URZ ;  /* 0x0000000706277899 */ /* 0x000fe4000800063f */
[----:B------:R-:W-:-:S02]  /*1190*/  ULEA.HI UR5, UR5, UR4, URZ, 0x8 ;  /* 0x0000000405057291 */ /* 0x000fc4000f8f403f */
[----:B------:R-:W-:Y:S02]  /*11a0*/  USHF.L.U64.HI UR40, UR6, 0x3, UR7 ;  /* 0x0000000306287899 */ /* 0x000fe40008010207 */
[----:B------:R-:W-:Y:S02]  /*11b0*/  USHF.L.U32 UR41, UR6, 0x3, URZ ;  /* 0x0000000306297899 */ /* 0x000fe4000800063f */
[----:B------:R-:W-:Y:S02]  /*11c0*/  USHF.L.U64.HI UR42, UR6, 0x8, UR7 ;  /* 0x00000008062a7899 */ /* 0x000fe40008010207 */
[----:B------:R-:W-:Y:S02]  /*11d0*/  USHF.L.U32 UR43, UR6, 0x8, URZ ;  /* 0x00000008062b7899 */ /* 0x000fe4000800063f */
[----:B------:R-:W-:Y:S01]  /*11e0*/  USHF.R.S32.HI UR44, URZ, 0x8, UR5 ;  /* 0x000000083f2c7899 */ /* 0x000fe20008011405 */
[----:B------:R-:W-:Y:S01]  /*11f0*/  UMOV UR36, URZ ;  /* 0x0000003f00247c82 */ /* 0x000fe20008000000 */
[----:B------:R-:W-:-:S10]  /*1200*/  UMOV UR37, URZ ;  /* 0x0000003f00257c82 */ /* 0x000fd40008000000 */
.L_x_52:
[----:B------:R-:W-:Y:S01]  /*1210*/  LOP3.LUT R0, R18, 0x80, RZ, 0xc0, !PT ;  /* 0x0000008012007812 */ /* 0x000fe200078ec0ff */
[----:B------:R-:W2:Y:S01]  /*1220*/  S2UR UR7, SR_CgaCtaId ;  /* 0x00000000000779c3 */ /* 0x000ea20000008800 */
[----:B------:R-:W-:Y:S02]  /*1230*/  UMOV UR6, 0x400 ;  /* 0x0000040000067882 */ /* 0x000fe40000000000 */
[----:B------:R-:W-:-:S06]  /*1240*/  SHF.R.U32.HI R0, RZ, 0x7, R0 ;  /* 0x00000007ff007819 */ /* 0x000fcc0000011600 */
[----:B------:R-:W3:Y:S01]  /*1250*/  SHFL.IDX PT, R0, R0, RZ, 0x1f ;  /* 0x00001fff00007589 */ /* 0x000ee200000e0000 */
[----:B--2---:R-:W-:Y:S01]  /*1260*/  ULEA UR6, UR7, UR6, 0x18 ;  /* 0x0000000607067291 */ /* 0x004fe2000f8ec03f */
[----:B---3--:R-:W-:-:S13]  /*1270*/  R2UR UR4, R0 ;  /* 0x00000000000472ca */ /* 0x008fda00000e0000 */
[----:B------:R-:W-:-:S04]  /*1280*/  ULEA.HI UR5, UR4, UR4, URZ, 0x1 ;  /* 0x0000000404057291 */ /* 0x000fc8000f8f083f */
[----:B------:R-:W-:-:S04]  /*1290*/  ULOP3.LUT UR5, UR5, 0x7fffe, URZ, 0xc0, !UPT ;  /* 0x0007fffe05057892 */ /* 0x000fc8000f8ec03f */
[----:B------:R-:W-:-:S03]  /*12a0*/  UIADD3 UR5, UR4, -UR5, URZ ;  /* 0x8000000504057290 */ /* 0x000fc6000fffe03f */
[----:B------:R-:W-:Y:S01]  /*12b0*/  ULDC UR4, c[0x0][0x28c] ;  /* 0x0000a30000047ab9 */ /* 0x000fe20000000800 */
[----:B------:R-:W-:Y:S01]  /*12c0*/  ULEA UR5, UR5, UR6, 0xd ;  /* 0x0000000605057291 */ /* 0x000fe2000f8e683f */
[----:B------:R-:W-:-:S03]  /*12d0*/  ISETP.LT.AND P0, PT, RZ, UR4, PT ;  /* 0x00000004ff007c0c */ /* 0x000fc6000bf01270 */
[----:B------:R-:W-:-:S04]  /*12e0*/  UIADD3 UR5, UR5, 0x100, URZ ;  /* 0x0000010005057890 */ /* 0x000fc8000fffe03f */
[----:B------:R-:W-:-:S04]  /*12f0*/  USHF.R.U32.HI UR5, URZ, 0x4, UR5 ;  /* 0x000000043f057899 */ /* 0x000fc80008011605 */
[----:B------:R-:W-:Y:S02]  /*1300*/  ULOP3.LUT UR45, UR5, 0x3fff, URZ, 0xc0, !UPT ;  /* 0x00003fff052d7892 */ /* 0x000fe4000f8ec03f */
[----:B01----:R-:W-:Y:S10]  /*1310*/  @P0 BRA `(.L_x_17) ;  /* 0x0000000000400947 */ /* 0x003ff40003800000 */
[----:B------:R-:W-:Y:S01]  /*1320*/  MOV R0, 0x0 ;  /* 0x0000000000007802 */ /* 0x000fe20000000f00 */
[----:B------:R-:W-:Y:S01]  /*1330*/  ULDC.64 UR4, c[0x4][0x68] ;  /* 0x01001a0000047ab9 */ /* 0x000fe20000000a00 */
[----:B------:R-:W-:Y:S01]  /*1340*/  ULDC.64 UR6, c[0x4][0x8] ;  /* 0x0100020000067ab9 */ /* 0x000fe20000000a00 */
[----:B01----:R-:W-:Y:S01]  /*1350*/  IMAD.U32 R4, RZ, RZ, UR4 ;  /* 0x00000004ff047e24 */ /* 0x003fe2000f8e00ff */
[----:B------:R0:W1:Y:S01]  /*1360*/  LDC.64 R14, c[0x4][R0] ;  /* 0x01000000000e7b82 */ /* 0x0000620000000a00 */
[----:B------:R-:W-:Y:S01]  /*1370*/  IMAD.U32 R5, RZ, RZ, UR5 ;  /* 0x00000005ff057e24 */ /* 0x000fe2000f8e00ff */
[----:B------:R-:W-:Y:S01]  /*1380*/  ULDC.64 UR4, c[0x4][0x70] ;  /* 0x01001c0000047ab9 */ /* 0x000fe20000000a00 */
[----:B------:R-:W-:Y:S02]  /*1390*/  IMAD.U32 R10, RZ, RZ, UR6 ;  /* 0x00000006ff0a7e24 */ /* 0x000fe4000f8e00ff */
[----:B------:R-:W-:Y:S02]  /*13a0*/  IMAD.U32 R6, RZ, RZ, UR4 ;  /* 0x00000004ff067e24 */ /* 0x000fe4000f8e00ff */
[----:B------:R-:W-:-:S02]  /*13b0*/  IMAD.U32 R7, RZ, RZ, UR5 ;  /* 0x00000005ff077e24 */ /* 0x000fc4000f8e00ff */
[----:B------:R-:W-:Y:S02]  /*13c0*/  IMAD.U32 R11, RZ, RZ, UR7 ;  /* 0x00000007ff0b7e24 */ /* 0x000fe4000f8e00ff */
[----:B------:R-:W-:Y:S02]  /*13d0*/  IMAD.MOV.U32 R8, RZ, RZ, 0x1e1 ;  /* 0x000001e1ff087424 */ /* 0x000fe400078e00ff */
[----:B------:R-:W-:Y:S02]  /*13e0*/  IMAD.MOV.U32 R12, RZ, RZ, 0x1 ;  /* 0x00000001ff0c7424 */ /* 0x000fe400078e00ff */
[----:B0-----:R-:W-:-:S07]  /*13f0*/  IMAD.MOV.U32 R13, RZ, RZ, RZ ;  /* 0x000000ffff0d7224 */ /* 0x001fce00078e00ff */
[----:B------:R-:W-:-:S07]  /*1400*/  LEPC R20, `(.L_x_17) ;  /* 0x000000001014794e */ /* 0x000fce0000000000 */
[----:B-1---5:R-:W-:Y:S05]  /*1410*/  CALL.ABS.NOINC R14 ;  /* 0x000000000e007343 */ /* 0x022fea0003c00000 */
.L_x_17:
[----:B------:R-:W-:-:S04]  /*1420*/  LOP3.LUT R0, R19, 0x1, RZ, 0xfc, !PT ;  /* 0x0000000113007812 */ /* 0x000fc800078efcff */
[----:B------:R-:W-:-:S13]  /*1430*/  ISETP.NE.AND P0, PT, R0, 0x3, PT ;  /* 0x000000030000780c */ /* 0x000fda0003f05270 */
[----:B------:R-:W-:Y:S05]  /*1440*/  @!P0 BRA `(.L_x_18) ;  /* 0x0000000000048947 */ /* 0x000fea0003800000 */
[----:B------:R-:W-:Y:S01]  /*1450*/  BPT.TRAP 0x1 ;  /* 0x000000040000795c */ /* 0x000fe20000300000 */
.L_x_18:
[----:B------:R-:W2:Y:S01]  /*1460*/  S2UR UR5, SR_CgaCtaId ;  /* 0x00000000000579c3 */ /* 0x000ea20000008800 */
[----:B------:R-:W-:Y:S01]  /*1470*/  UMOV UR4, 0x400 ;  /* 0x0000040000047882 */ /* 0x000fe20000000000 */
[----:B------:R-:W-:Y:S02]  /*1480*/  IMAD.U32 R0, RZ, RZ, UR36 ;  /* 0x00000024ff007e24 */ /* 0x000fe4000f8e00ff */
[----:B------:R-:W-:-:S03]  /*1490*/  IMAD.U32 R3, RZ, RZ, UR37 ;  /* 0x00000025ff037e24 */ /* 0x000fc6000f8e00ff */
[----:B------:R-:W-:Y:S01]  /*14a0*/  SHF.L.U32 R0, R0, 0x1f, RZ ;  /* 0x0000001f00007819 */ /* 0x000fe200000006ff */
[----:B--2---:R-:W-:-:S06]  /*14b0*/  ULEA UR4, UR5, UR4, 0x18 ;  /* 0x0000000405047291 */ /* 0x004fcc000f8ec03f */
[----:B------:R-:W-:-:S04]  /*14c0*/  IMAD.U32 R6, RZ, RZ, UR4 ;  /* 0x00000004ff067e24 */ /* 0x000fc8000f8e00ff */
[----:B------:R-:W-:-:S04]  /*14d0*/  IMAD R3, R3, 0x8, R6 ;  /* 0x0000000803037824 */ /* 0x000fc800078e0206 */
[----:B------:R2:W3:Y:S01]  /*14e0*/  SYNCS.PHASECHK.TRANS64.TRYWAIT P1, [R3+URZ], R0 ;  /* 0x00000000030075a7 */ /* 0x0004e2000802017f */
[----:B------:R-:W-:Y:S05]  /*14f0*/  @!P0 BRA `(.L_x_19) ;  /* 0x0000000000048947 */ /* 0x000fea0003800000 */
[----:B------:R-:W-:Y:S01]  /*1500*/  BPT.TRAP 0x1 ;  /* 0x000000040000795c */ /* 0x000fe20000300000 */
.L_x_19:
[----:B---3--:R-:W-:Y:S05]  /*1510*/  @P1 BRA `(.L_x_20) ;  /* 0x0000000000081947 */ /* 0x008fea0003800000 */
[----:B------:R-:W3:Y:S02]  /*1520*/  SYNCS.PHASECHK.TRANS64.TRYWAIT P1, [R3+URZ], R0 ;  /* 0x00000000030075a7 */ /* 0x000ee4000802017f */
[----:B---3--:R-:W-:Y:S05]  /*1530*/  @!P1 BRA `(.L_x_21) ;  /* 0x0000005c00fc9947 */ /* 0x008fea0003800000 */
.L_x_20:
[----:B------:R-:W-:-:S04]  /*1540*/  UISETP.LT.AND UP0, UPT, UR44, 0x1, UPT ;  /* 0x000000012c00788c */ /* 0x000fc8000bf01270 */
[----:B------:R-:W-:-:S06]  /*1550*/  USEL UR4, UR44, 0x1, UP0 ;  /* 0x000000012c047887 */ /* 0x000fcc0008000000 */
[----:B--23--:R-:W-:Y:S01]  /*1560*/  IMAD.U32 R0, RZ, RZ, UR4 ;  /* 0x00000004ff007e24 */ /* 0x00cfe2000f8e00ff */
[----:B------:R-:W-:Y:S05]  /*1570*/  WARPSYNC.ALL ;  /* 0x0000000000007948 */ /* 0x000fea0003800000 */
[----:B------:R-:W-:-:S04]  /*1580*/  IADD3 R0, -R0, UR44, RZ ;  /* 0x0000002c00007c10 */ /* 0x000fc8000fffe1ff */
[----:B------:R-:W-:Y:S02]  /*1590*/  ISETP.GE.AND P1, PT, R0, 0x1, PT ;  /* 0x000000010000780c */ /* 0x000fe40003f26270 */
[----:B------:R-:W-:Y:S01]  /*15a0*/  R2UR UR4, R6 ;  /* 0x00000000060472ca */ /* 0x000fe200000e0000 */
[----:B------:R-:W-:Y:S01]  /*15b0*/  WARPGROUP.ARRIVE ;  /* 0x00000000000079c5 */ /* 0x000fe20000000000 */
[----:B------:R-:W-:Y:S01]  /*15c0*/  UMOV UR9, 0x40000040 ;  /* 0x4000004000097882 */ /* 0x000fe20000000000 */
[----:B------:R-:W-:-:S10]  /*15d0*/  UMOV UR11, 0x40000040 ;  /* 0x40000040000b7882 */ /* 0x000fd40000000000 */
[----:B------:R-:W-:-:S04]  /*15e0*/  UIADD3 UR4, UR4, 0x30100, URZ ;  /* 0x0003010004047890 */ /* 0x000fc8000fffe03f */
[----:B------:R-:W-:-:S04]  /*15f0*/  USHF.R.U32.HI UR4, URZ, 0x4, UR4 ;  /* 0x000000043f047899 */ /* 0x000fc80008011604 */
[----:B------:R-:W-:Y:S02]  /*1600*/  ULOP3.LUT UR5, UR4, 0x3fff, URZ, 0xc0, !UPT ;  /* 0x00003fff04057892 */ /* 0x000fe4000f8ec03f */
[----:B------:R-:W-:Y:S02]  /*1610*/  ULOP3.LUT UR4, UR45, 0x10000, URZ, 0xfc, !UPT ;  /* 0x000100002d047892 */ /* 0x000fe4000f8efc3f */
[----:B------:R-:W-:Y:S02]  /*1620*/  ULOP3.LUT UR5, UR5, 0x10000, URZ, 0xfc, !UPT ;  /* 0x0001000005057892 */ /* 0x000fe4000f8efc3f */
[----:B------:R-:W-:Y:S02]  /*1630*/  UIMAD UR6, UR37, 0x1800, UR4 ;  /* 0x00001800250678a4 */ /* 0x000fe4000f8e0204 */
[----:B------:R-:W-:Y:S02]  /*1640*/  ULEA UR7, UR37, UR5, 0x9 ;  /* 0x0000000525077291 */ /* 0x000fe4000f8e483f */
[----:B------:R-:W-:-:S02]  /*1650*/  UIADD3 UR12, UR6, 0x400, URZ ;  /* 0x00000400060c7890 */ /* 0x000fc4000fffe03f */
[----:B------:R-:W-:Y:S02]  /*1660*/  UIADD3 UR13, UR6, 0x800, URZ ;  /* 0x00000800060d7890 */ /* 0x000fe4000fffe03f */
[----:B------:R-:W-:Y:S01]  /*1670*/  UMOV UR8, UR6 ;  /* 0x0000000600087c82 */ /* 0x000fe20008000000 */
[----:B------:R-:W-:Y:S02]  /*1680*/  UMOV UR10, UR7 ;  /* 0x00000007000a7c82 */ /* 0x000fe40008000000 */
[----:B------:R-:W-:Y:S01]  /*1690*/  IGMMA.64x32x32.S8.S8 R56, gdesc[UR8], RZ, !UPT, gsb0 ;  /* 0x01200000083879f1 */ /* 0x000fe2000c0410ff */
[----:B------:R-:W-:Y:S01]  /*16a0*/  UMOV UR8, UR12 ;  /* 0x0000000c00087c82 */ /* 0x000fe20008000000 */
[----:B------:R-:W-:Y:S01]  /*16b0*/  UMOV UR9, 0x40000040 ;  /* 0x4000004000097882 */ /* 0x000fe20000000000 */
[----:B------:R-:W-:Y:S01]  /*16c0*/  UIADD3 UR12, UR6, 0x402, URZ ;  /* 0x00000402060c7890 */ /* 0x000fe2000fffe03f */
[----:B------:R-:W-:Y:S02]  /*16d0*/  WARPGROUP.DEPBAR.LE gsb0, 0x0 ;  /* 0x00008000000079c5 */ /* 0x000fe40000010000 */
[----:B------:R-:W-:-:S06]  /*16e0*/  WARPGROUP.ARRIVE ;  /* 0x00000000000079c5 */ /* 0x000fcc0000000000 */
[----:B------:R-:W-:Y:S01]  /*16f0*/  IGMMA.64x32x32.S8.S8 R40, gdesc[UR8], RZ, !UPT, gsb0 ;  /* 0x01200000082879f1 */ /* 0x000fe2000c0410ff */
[----:B------:R-:W-:Y:S01]  /*1700*/  UMOV UR8, UR13 ;  /* 0x0000000d00087c82 */ /* 0x000fe20008000000 */
[----:B------:R-:W-:Y:S01]  /*1710*/  UMOV UR9, 0x40000040 ;  /* 0x4000004000097882 */ /* 0x000fe20000000000 */
[----:B------:R-:W-:Y:S01]  /*1720*/  UIADD3 UR13, UR6, 0x802, URZ ;  /* 0x00000802060d7890 */ /* 0x000fe2000fffe03f */
[----:B------:R-:W-:Y:S02]  /*1730*/  WARPGROUP.DEPBAR.LE gsb0, 0x0 ;  /* 0x00008000000079c5 */ /* 0x000fe40000010000 */
[----:B------:R-:W-:-:S06]  /*1740*/  WARPGROUP.ARRIVE ;  /* 0x00000000000079c5 */ /* 0x000fcc0000000000 */
[----:B------:R-:W-:Y:S01]  /*1750*/  IGMMA.64x32x32.S8.S8 R24, gdesc[UR8], RZ, !UPT, gsb0 ;  /* 0x01200000081879f1 */ /* 0x000fe2000c0410ff */
[----:B------:R-:W-:Y:S02]  /*1760*/  UIADD3 UR8, UR6, 0x2, URZ ;  /* 0x0000000206087890 */ /* 0x000fe4000fffe03f */
[----:B------:R-:W-:Y:S01]  /*1770*/  UIADD3 UR10, UR7, 0x2, URZ ;  /* 0x00000002070a7890 */ /* 0x000fe2000fffe03f */
[----:B------:R-:W-:Y:S01]  /*1780*/  UMOV UR9, 0x40000040 ;  /* 0x4000004000097882 */ /* 0x000fe20000000000 */
[----:B------:R-:W-:Y:S01]  /*1790*/  UMOV UR11, 0x40000040 ;  /* 0x40000040000b7882 */ /* 0x000fe20000000000 */
[----:B------:R-:W-:Y:S02]  /*17a0*/  WARPGROUP.DEPBAR.LE gsb0, 0x0 ;  /* 0x00008000000079c5 */ /* 0x000fe40000010000 */
[----:B------:R-:W-:-:S06]  /*17b0*/  WARPGROUP.ARRIVE ;  /* 0x00000000000079c5 */ /* 0x000fcc0000000000 */
[----:B------:R-:W-:Y:S01]  /*17c0*/  IGMMA.64x32x32.S8.S8 R56, gdesc[UR8], R56, gsb0 ;  /* 0x01200000083879f1 */ /* 0x000fe20008041038 */
[----:B------:R-:W-:Y:S01]  /*17d0*/  UMOV UR8, UR12 ;  /* 0x0000000c00087c82 */ /* 0x000fe20008000000 */
[----:B------:R-:W-:Y:S01]  /*17e0*/  UMOV UR9, 0x40000040 ;  /* 0x4000004000097882 */ /* 0x000fe20000000000 */
[----:B------:R-:W-:Y:S01]  /*17f0*/  UIADD3 UR12, UR6, 0x404, URZ ;  /* 0x00000404060c7890 */ /* 0x000fe2000fffe03f */
        /* <DEDUP_REMOVED lines=102> */
[----:B------:R-:W-:Y:S02]  /*1e60*/  UIADD3 UR8, UR6, 0xc06, URZ ;  /* 0x00000c0606087890 */ /* 0x000fe4000fffe03f */
[----:B------:R-:W-:Y:S01]  /*1e70*/  UIADD3 UR10, UR7, 0x106, URZ ;  /* 0x00000106070a7890 */ /* 0x000fe2000fffe03f */
[----:B------:R-:W-:Y:S01]  /*1e80*/  UMOV UR9, 0x40000040 ;  /* 0x4000004000097882 */ /* 0x000fe20000000000 */
[----:B------:R-:W-:Y:S01]  /*1e90*/  UMOV UR11, 0x40000040 ;  /* 0x40000040000b7882 */ /* 0x000fe20000000000 */
[----:B------:R-:W-:Y:S02]  /*1ea0*/  UIADD3 UR7, UR6, 0x1006, URZ ;  /* 0x0000100606077890 */ /* 0x000fe4000fffe03f */
[----:B------:R-:W-:Y:S01]  /*1eb0*/  UIADD3 UR6, UR6, 0x1406, URZ ;  /* 0x0000140606067890 */ /* 0x000fe2000fffe03f */
        /* <DEDUP_REMOVED lines=12> */
[----:B------:R-:W-:Y:S03]  /*1f80*/  IGMMA.64x32x32.S8.S8 R24, gdesc[UR8], R24, gsb0 ;  /* 0x01200000081879f1 */ /* 0x000fe60008041018 */
[----:B------:R-:W-:Y:S02]  /*1f90*/  WARPGROUP.DEPBAR.LE gsb0, 0x0 ;  /* 0x00008000000079c5 */ /* 0x000fe40000010000 */
[----:B------:R-:W-:Y:S05]  /*1fa0*/  @!P1 BRA `(.L_x_22) ;  /* 0x0000000c00149947 */ /* 0x000fea0003800000 */
[----:B------:R-:W-:Y:S02]  /*1fb0*/  UIADD3 UR7, UR37, 0x1, URZ ;  /* 0x0000000125077890 */ /* 0x000fe4000fffe03f */
[----:B------:R-:W-:Y:S02]  /*1fc0*/  IMAD.U32 R3, RZ, RZ, UR37 ;  /* 0x00000025ff037e24 */ /* 0x000fe4000f8e00ff */
[----:B------:R-:W-:-:S04]  /*1fd0*/  UISETP.NE.AND UP0, UPT, UR7, 0x2, UPT ;  /* 0x000000020700788c */ /* 0x000fc8000bf05270 */
[----:B------:R-:W-:Y:S02]  /*1fe0*/  USEL UR6, URZ, 0x1, UP0 ;  /* 0x000000013f067887 */ /* 0x000fe40008000000 */
[----:B------:R-:W-:Y:S02]  /*1ff0*/  USEL UR7, UR7, URZ, UP0 ;  /* 0x0000003f07077287 */ /* 0x000fe40008000000 */
[----:B------:R-:W-:-:S06]  /*2000*/  ULOP3.LUT UR6, UR36, UR6, URZ, 0x3c, !UPT ;  /* 0x0000000624067292 */ /* 0x000fcc000f8e3c3f */
[----:B------:R-:W-:-:S07]  /*2010*/  IMAD.U32 R7, RZ, RZ, UR6 ;  /* 0x00000006ff077e24 */ /* 0x000fce000f8e00ff */
.L_x_29:
[----:B------:R-:W-:Y:S05]  /*2020*/  @!P0 BRA `(.L_x_23) ;  /* 0x0000000000048947 */ /* 0x000fea0003800000 */
[----:B------:R-:W-:Y:S01]  /*2030*/  BPT.TRAP 0x1 ;  /* 0x000000040000795c */ /* 0x000fe20000300000 */
.L_x_23:
[----:B------:R-:W2:Y:S01]  /*2040*/  S2UR UR8, SR_CgaCtaId ;  /* 0x00000000000879c3 */ /* 0x000ea20000008800 */
[----:B------:R-:W-:Y:S01]  /*2050*/  UMOV UR6, 0x400 ;  /* 0x0000040000067882 */ /* 0x000fe20000000000 */
[----:B01----:R-:W-:Y:S01]  /*2060*/  IMAD.U32 R5, RZ, RZ, UR7 ;  /* 0x00000007ff057e24 */ /* 0x003fe2000f8e00ff */
[----:B------:R-:W-:Y:S01]  /*2070*/  SHF.L.U32 R4, R7, 0x1f, RZ ;  /* 0x0000001f07047819 */ /* 0x000fe200000006ff */
[----:B--2---:R-:W-:-:S06]  /*2080*/  ULEA UR6, UR8, UR6, 0x18 ;  /* 0x0000000608067291 */ /* 0x004fcc000f8ec03f */
[----:B------:R-:W-:-:S04]  /*2090*/  IMAD.U32 R6, RZ, RZ, UR6 ;  /* 0x00000006ff067e24 */ /* 0x000fc8000f8e00ff */
[----:B------:R-:W-:-:S04]  /*20a0*/  IMAD R5, R5, 0x8, R6 ;  /* 0x0000000805057824 */ /* 0x000fc800078e0206 */
[----:B------:R0:W1:Y:S01]  /*20b0*/  SYNCS.PHASECHK.TRANS64.TRYWAIT P1, [R5+URZ], R4 ;  /* 0x00000004050075a7 */ /* 0x000062000802017f */
[----:B------:R-:W-:Y:S05]  /*20c0*/  @!P0 BRA `(.L_x_24) ;  /* 0x0000000000048947 */ /* 0x000fea0003800000 */
[----:B------:R-:W-:Y:S01]  /*20d0*/  BPT.TRAP 0x1 ;  /* 0x000000040000795c */ /* 0x000fe20000300000 */
.L_x_24:
[----:B-1----:R-:W-:Y:S05]  /*20e0*/  @P1 BRA `(.L_x_25) ;  /* 0x0000000000081947 */ /* 0x002fea0003800000 */
[----:B------:R-:W1:Y:S02]  /*20f0*/  SYNCS.PHASECHK.TRANS64.TRYWAIT P1, [R5+URZ], R4 ;  /* 0x00000004050075a7 */ /* 0x000e64000802017f */
[----:B-1----:R-:W-:Y:S05]  /*2100*/  @!P1 BRA `(.L_x_26) ;  /* 0x00000054001c9947 */ /* 0x002fea0003800000 */
.L_x_25:
[----:B------:R-:W-:Y:S01]  /*2110*/  ULEA UR8, UR7, UR5, 0x9 ;  /* 0x0000000507087291 */ /* 0x000fe2000f8e483f */
[----:B------:R-:W-:Y:S01]  /*2120*/  WARPGROUP.ARRIVE ;  /* 0x00000000000079c5 */ /* 0x000fe20000000000 */
[----:B------:R-:W-:Y:S01]  /*2130*/  UIMAD UR6, UR7, 0x1800, UR4 ;  /* 0x00001800070678a4 */ /* 0x000fe2000f8e0204 */
[----:B------:R-:W-:Y:S01]  /*2140*/  UMOV UR15, 0x40000040 ;  /* 0x40000040000f7882 */ /* 0x000fe20000000000 */
[----:B------:R-:W-:Y:S02]  /*2150*/  UMOV UR13, 0x40000040 ;  /* 0x40000040000d7882 */ /* 0x000fe40000000000 */
[----:B------:R-:W-:Y:S01]  /*2160*/  UIADD3 UR9, UR6, 0x400, URZ ;  /* 0x0000040006097890 */ /* 0x000fe2000fffe03f */
[----:B------:R-:W-:Y:S02]  /*2170*/  UMOV UR14, UR8 ;  /* 0x00000008000e7c82 */ /* 0x000fe40008000000 */
[----:B------:R-:W-:Y:S01]  /*2180*/  UMOV UR12, UR6 ;  /* 0x00000006000c7c82 */ /* 0x000fe20008000000 */
[----:B------:R-:W-:Y:S01]  /*2190*/  UIADD3 UR10, UR6, 0x800, URZ ;  /* 0x00000800060a7890 */ /* 0x000fe2000fffe03f */
[----:B------:R-:W-:Y:S01]  /*21a0*/  IGMMA.64x32x32.S8.S8 R56, gdesc[UR12], R56, gsb0 ;  /* 0x012000000c3879f1 */ /* 0x000fe20008041038 */
[----:B------:R-:W-:Y:S01]  /*21b0*/  UMOV UR13, 0x40000040 ;  /* 0x40000040000d7882 */ /* 0x000fe20000000000 */
[----:B------:R-:W-:Y:S01]  /*21c0*/  UMOV UR12, UR9 ;  /* 0x00000009000c7c82 */ /* 0x000fe20008000000 */
[----:B------:R-:W-:Y:S01]  /*21d0*/  UIADD3 UR9, UR6, 0x402, URZ ;  /* 0x0000040206097890 */ /* 0x000fe2000fffe03f */
[----:B------:R-:W-:Y:S01]  /*21e0*/  UMOV UR11, 0x40000040 ;  /* 0x40000040000b7882 */ /* 0x000fe20000000000 */
[----:B------:R-:W-:-:S02]  /*21f0*/  WARPGROUP.DEPBAR.LE gsb0, 0x0 ;  /* 0x00008000000079c5 */ /* 0x000fc40000010000 */
        /* <DEDUP_REMOVED lines=112> */
[----:B------:R-:W-:Y:S01]  /*2900*/  UMOV UR9, 0x40000040 ;  /* 0x4000004000097882 */ /* 0x000fe20000000000 */
[----:B------:R-:W-:Y:S02]  /*2910*/  WARPGROUP.DEPBAR.LE gsb0, 0x0 ;  /* 0x00008000000079c5 */ /* 0x000fe40000010000 */
[----:B------:R-:W-:-:S06]  /*2920*/  WARPGROUP.ARRIVE ;  /* 0x00000000000079c5 */ /* 0x000fcc0000000000 */
[----:B------:R-:W-:Y:S01]  /*2930*/  IGMMA.64x32x32.S8.S8 R40, gdesc[UR12], R40, gsb0 ;  /* 0x012000000c2879f1 */ /* 0x000fe20008041028 */
[----:B------:R-:W-:Y:S01]  /*2940*/  UMOV UR12, UR10 ;  /* 0x0000000a000c7c82 */ /* 0x000fe20008000000 */
[----:B------:R-:W-:Y:S01]  /*2950*/  UMOV UR13, 0x40000040 ;  /* 0x40000040000d7882 */ /* 0x000fe20000000000 */
[----:B------:R-:W-:Y:S02]  /*2960*/  UIADD3 UR10, UR8, 0x106, URZ ;  /* 0x00000106080a7890 */ /* 0x000fe4000fffe03f */
[----:B------:R-:W-:Y:S01]  /*2970*/  UIADD3 UR8, UR6, 0xc06, URZ ;  /* 0x00000c0606087890 */ /* 0x000fe2000fffe03f */
[----:B------:R-:W-:Y:S02]  /*2980*/  WARPGROUP.DEPBAR.LE gsb0, 0x0 ;  /* 0x00008000000079c5 */ /* 0x000fe40000010000 */
[----:B------:R-:W-:-:S06]  /*2990*/  WARPGROUP.ARRIVE ;  /* 0x00000000000079c5 */ /* 0x000fcc0000000000 */
[----:B------:R-:W-:Y:S01]  /*29a0*/  IGMMA.64x32x32.S8.S8 R24, gdesc[UR12], R24, gsb0 ;  /* 0x012000000c1879f1 */ /* 0x000fe20008041018 */
        /* <DEDUP_REMOVED lines=17> */
[----:B------:R-:W-:Y:S01]  /*2ac0*/  BPT.TRAP 0x1 ;  /* 0x000000040000795c */ /* 0x000fe20000300000 */
.L_x_27:
[----:B------:R-:W-:-:S13]  /*2ad0*/  ISETP.NE.AND P1, PT, R23, RZ, PT ;  /* 0x000000ff1700720c */ /* 0x000fda0003f25270 */
[----:B01----:R-:W-:-:S04]  /*2ae0*/  @P1 IMAD R4, R3, 0x8, R6 ;  /* 0x0000000803041824 */ /* 0x003fc800078e0206 */
[----:B------:R-:W-:-:S05]  /*2af0*/  @P1 VIADD R5, R4, 0x10 ;  /* 0x0000001004051836 */ /* 0x000fca0000000000 */
[----:B------:R-:W-:-:S04]  /*2b00*/  @P1 PRMT R5, R22, 0x654, R5 ;  /* 0x0000065416051816 */ /* 0x000fc80000000005 */
[----:B------:R0:W-:Y:S01]  /*2b10*/  @P1 SYNCS.ARRIVE.TRANS64.RED.A1T0 RZ, [R5+URZ], RZ ;  /* 0x000000ff05ff19a7 */ /* 0x0001e2000810043f */
[----:B------:R-:W-:-:S13]  /*2b20*/  ISETP.GT.U32.AND P1, PT, R19, 0x1, PT ;  /* 0x000000011300780c */ /* 0x000fda0003f24070 */
[----:B0-----:R-:W-:Y:S05]  /*2b30*/  @P1 BRA `(.L_x_28) ;  /* 0x0000000000041947 */ /* 0x001fea0003800000 */
[----:B------:R-:W-:Y:S01]  /*2b40*/  BPT.TRAP 0x1 ;  /* 0x000000040000795c */ /* 0x000fe20000300000 */
.L_x_28:
[----:B------:R-:W-:Y:S01]  /*2b50*/  UIADD3 UR7, UR7, 0x1, URZ ;  /* 0x0000000107077890 */ /* 0x000fe2000fffe03f */
[C---:B------:R-:W-:Y:S01]  /*2b60*/  ISETP.GT.AND P2, PT, R0.reuse, 0x1, PT ;  /* 0x000000010000780c */ /* 0x040fe20003f44270 */
[----:B------:R-:W-:Y:S02]  /*2b70*/  VIADD R3, R3, 0x1 ;  /* 0x0000000103037836 */ /* 0x000fe40000000000 */
[----:B------:R-:W-:Y:S01]  /*2b80*/  UISETP.NE.AND UP0, UPT, UR7, 0x2, UPT ;  /* 0x000000020700788c */ /* 0x000fe2000bf05270 */
[----:B------:R-:W-:Y:S02]  /*2b90*/  VIADD R0, R0, 0xffffffff ;  /* 0xffffffff00007836 */ /* 0x000fe40000000000 */
[C---:B------:R-:W-:Y:S01]  /*2ba0*/  ISETP.NE.AND P1, PT, R3.reuse, 0x2, PT ;  /* 0x000000020300780c */ /* 0x040fe20003f25270 */
[----:B------:R-:W-:Y:S02]  /*2bb0*/  USEL UR6, URZ, 0x1, UP0 ;  /* 0x000000013f067887 */ /* 0x000fe40008000000 */
[----:B------:R-:W-:Y:S01]  /*2bc0*/  USEL UR7, UR7, URZ, UP0 ;  /* 0x0000003f07077287 */ /* 0x000fe20008000000 */
[----:B------:R-:W-:-:S03]  /*2bd0*/  SEL R3, R3, RZ, P1 ;  /* 0x000000ff03037207 */ /* 0x000fc60000800000 */
[----:B------:R-:W-:Y:S01]  /*2be0*/  LOP3.LUT R7, R7, UR6, RZ, 0x3c, !PT ;  /* 0x0000000607077c12 */ /* 0x000fe2000f8e3cff */
[----:B------:R-:W-:Y:S07]  /*2bf0*/  @P2 BRA `(.L_x_29) ;  /* 0xfffffff400082947 */ /* 0x000fee000383ffff */
.L_x_22:
[----:B------:R-:W2:Y:S02]  /*2c00*/  LDC R0, c[0x0][0x28c] ;  /* 0x0000a300ff007b82 */ /* 0x000ea40000000800 */
[----:B--2---:R-:W-:-:S13]  /*2c10*/  ISETP.GE.AND P1, PT, R0, 0x1, PT ;  /* 0x000000010000780c */ /* 0x004fda0003f26270 */
[----:B------:R-:W-:Y:S05]  /*2c20*/  @!P1 BRA `(.L_x_30) ;  /* 0x0000000000409947 */ /* 0x000fea0003800000 */
[----:B------:R-:W-:Y:S05]  /*2c30*/  @!P0 BRA `(.L_x_31) ;  /* 0x0000000000048947 */ /* 0x000fea0003800000 */
[----:B------:R-:W-:Y:S01]  /*2c40*/  BPT.TRAP 0x1 ;  /* 0x000000040000795c */ /* 0x000fe20000300000 */
.L_x_31:
[----:B------:R-:W-:Y:S01]  /*2c50*/  ISETP.NE.AND P0, PT, R23, RZ, PT ;  /* 0x000000ff1700720c */ /* 0x000fe20003f05270 */
[----:B------:R-:W-:-:S12]  /*2c60*/  UISETP.LT.AND UP1, UPT, UR44, 0x1, UPT ;  /* 0x000000012c00788c */ /* 0x000fd8000bf21270 */
[----:B------:R-:W-:-:S05]  /*2c70*/  VOTEU.ANY UP0, P0 ;  /* 0x00000000003f7886 */ /* 0x000fca0000000100 */
[----:B------:R-:W-:-:S04]  /*2c80*/  @UP0 USEL UR4, UR44, 0x1, UP1 ;  /* 0x000000012c040887 */ /* 0x000fc80008800000 */
[----:B------:R-:W-:-:S06]  /*2c90*/  @UP0 UIADD3 UR4, UR37, UR44, -UR4 ;  /* 0x0000002c25040290 */ /* 0x000fcc000fffe804 */
[----:B------:R-:W-:-:S04]  /*2ca0*/  IMAD.U32 R0, RZ, RZ, UR4 ;  /* 0x00000004ff007e24 */ /* 0x000fc8000f8e00ff */
[----:B------:R-:W-:-:S05]  /*2cb0*/  @P0 IMAD.SHL.U32 R0, R0, 0x8, RZ ;  /* 0x0000000800000824 */ /* 0x000fca00078e00ff */
[----:B------:R-:W-:-:S04]  /*2cc0*/  @P0 LOP3.LUT R0, R0, 0x8, RZ, 0xc0, !PT ;  /* 0x0000000800000812 */ /* 0x000fc800078ec0ff */
[----:B------:R-:W-:-:S04]  /*2cd0*/  @P0 IADD3 R3, R6, 0x10, R0 ;  /* 0x0000001006030810 */ /* 0x000fc80007ffe000 */
[----:B------:R-:W-:-:S04]  /*2ce0*/  @P0 PRMT R3, R22, 0x654, R3 ;  /* 0x0000065416030816 */ /* 0x000fc80000000003 */
[----:B------:R2:W-:Y:S01]  /*2cf0*/  @P0 SYNCS.ARRIVE.TRANS64.RED.A1T0 RZ, [R3+URZ], RZ ;  /* 0x000000ff03ff09a7 */ /* 0x0005e2000810043f */
[----:B------:R-:W-:-:S13]  /*2d00*/  ISETP.GT.U32.AND P0, PT, R19, 0x1, PT ;  /* 0x000000011300780c */ /* 0x000fda0003f04070 */
[----:B--2---:R-:W-:Y:S05]  /*2d10*/  @P0 BRA `(.L_x_30) ;  /* 0x0000000000040947 */ /* 0x004fea0003800000 */
[----:B------:R-:W-:Y:S01]  /*2d20*/  BPT.TRAP 0x1 ;  /* 0x000000040000795c */ /* 0x000fe20000300000 */
.L_x_30:
[----:B------:R-:W2:Y:S01]  /*2d30*/  LDC R11, c[0x0][0x288] ;  /* 0x0000a200ff0b7b82 */ /* 0x000ea20000000800 */
[--C-:B------:R-:W-:Y:S01]  /*2d40*/  SHF.R.U32.HI R0, RZ, 0x2, R18.reuse ;  /* 0x00000002ff007819 */ /* 0x100fe20000011612 */
[----:B------:R-:W-:Y:S01]  /*2d50*/  UIADD3 UR37, UR44, UR37, URZ ;  /* 0x000000252c257290 */ /* 0x000fe2000fffe03f */
[C---:B01----:R-:W-:Y:S01]  /*2d60*/  LOP3.LUT R4, R18.reuse, 0x60, RZ, 0xc0, !PT ;  /* 0x0000006012047812 */ /* 0x043fe200078ec0ff */
[----:B------:R-:W-:Y:S01]  /*2d70*/  IMAD.SHL.U32 R14, R18, 0x2, RZ ;  /* 0x00000002120e7824 */ /* 0x000fe200078e00ff */
[----:B------:R-:W-:Y:S01]  /*2d80*/  SHF.R.U32.HI R5, RZ, 0x7, R18 ;  /* 0x00000007ff057819 */ /* 0x000fe20000011612 */
[----:B------:R-:W-:Y:S01]  /*2d90*/  USHF.R.U32.HI UR4, URZ, 0x1, UR37 ;  /* 0x000000013f047899 */ /* 0x000fe20008011625 */
[----:B------:R-:W-:Y:S01]  /*2da0*/  LOP3.LUT R3, R0, 0x7, RZ, 0xc0, !PT ;  /* 0x0000000700037812 */ /* 0x000fe200078ec0ff */
[----:B------:R-:W-:Y:S01]  /*2db0*/  ULDC UR8, c[0x0][0x284] ;  /* 0x0000a10000087ab9 */ /* 0x000fe20000000800 */
[----:B------:R-:W-:Y:S01]  /*2dc0*/  SHF.R.U32.HI R4, RZ, 0x1, R4 ;  /* 0x00000001ff047819 */ /* 0x000fe20000011604 */
[----:B------:R-:W-:Y:S01]  /*2dd0*/  ULOP3.LUT UR4, UR4, 0x1, URZ, 0xc0, !UPT ;  /* 0x0000000104047892 */ /* 0x000fe2000f8ec03f */
[----:B------:R-:W-:Y:S01]  /*2de0*/  LOP3.LUT R0, R5, 0x1, RZ, 0xc0, !PT ;  /* 0x0000000105007812 */ /* 0x000fe200078ec0ff */
[----:B------:R-:W-:Y:S01]  /*2df0*/  ULDC.64 UR6, c[0x0][0x5d0] ;  /* 0x0001740000067ab9 */ /* 0x000fe20000000a00 */
[----:B------:R-:W-:Y:S01]  /*2e00*/  IADD3 R5, RZ, -R4, -R3 ;  /* 0x80000004ff057210 */ /* 0x000fe20007ffe803 */
[----:B------:R-:W-:Y:S01]  /*2e10*/  UISETP.GT.U32.AND UP1, UPT, UR37, 0x1, UPT ;  /* 0x000000012500788c */ /* 0x000fe2000bf24070 */
[----:B------:R-:W-:Y:S01]  /*2e20*/  SHF.R.S32.HI R78, RZ, 0x1f, R76 ;  /* 0x0000001fff4e7819 */ /* 0x000fe2000001144c */
[C---:B------:R-:W-:Y:S01]  /*2e30*/  IMAD.SHL.U32 R6, R0.reuse, 0x40, RZ ;  /* 0x0000004000067824 */ /* 0x040fe200078e00ff */
[----:B------:R-:W-:Y:S01]  /*2e40*/  UISETP.NE.U32.AND UP0, UPT, UR4, 0x1, UPT ;  /* 0x000000010400788c */ /* 0x000fe2000bf05070 */
[----:B------:R-:W-:Y:S01]  /*2e50*/  IMAD R10, R0, -0x40, R5 ;  /* 0xffffffc0000a7824 */ /* 0x000fe200078e0205 */
[----:B------:R-:W-:Y:S01]  /*2e60*/  LOP3.LUT R0, R18, 0x3, RZ, 0xc0, !PT ;  /* 0x0000000312007812 */ /* 0x000fe200078ec0ff */
[----:B------:R-:W-:Y:S01]  /*2e70*/  IMAD.SHL.U32 R5, R75, 0x20, RZ ;  /* 0x000000204b057824 */ /* 0x000fe200078e00ff */
[----:B------:R-:W-:Y:S01]  /*2e80*/  LOP3.LUT R3, R6, 0x40, R3, 0xe2, !PT ;  /* 0x0000004006037812 */ /* 0x000fe200078ee203 */
[----:B------:R-:W-:Y:S01]  /*2e90*/  IMAD.WIDE R6, R77, 0x180, RZ ;  /* 0x000001804d067825 */ /* 0x000fe200078e02ff */
[----:B------:R-:W-:-:S02]  /*2ea0*/  UISETP.LT.U32.AND UP1, UPT, UR44, 0x2, UP1 ;  /* 0x000000022c00788c */ /* 0x000fc40008f21070 */
[----:B------:R-:W-:Y:S01]  /*2eb0*/  LOP3.LUT R14, R5, 0x6, R14, 0xf8, !PT ;  /* 0x00000006050e7812 */ /* 0x000fe200078ef80e */
[----:B------:R-:W-:Y:S01]  /*2ec0*/  IMAD R77, R77, 0x180, RZ ;  /* 0x000001804d4d7824 */ /* 0x000fe200078e02ff */
[----:B--2---:R-:W-:Y:S01]  /*2ed0*/  ISETP.GE.AND P0, PT, R5, R11, PT ;  /* 0x0000000b0500720c */ /* 0x004fe20003f06270 */
[----:B------:R-:W-:Y:S01]  /*2ee0*/  UISETP.GT.U32.AND UP0, UPT, UR44, 0x1, !UP0 ;  /* 0x000000012c00788c */ /* 0x000fe2000c704070 */
[----:B------:R-:W-:Y:S01]  /*2ef0*/  LOP3.LUT R75, R6, R3, R4, 0xfe, !PT ;  /* 0x00000003064b7212 */ /* 0x000fe200078efe04 */
[----:B------:R-:W-:Y:S01]  /*2f00*/  IMAD R3, R78, UR6, RZ ;  /* 0x000000064e037c24 */ /* 0x000fe2000f8e02ff */
[----:B------:R-:W-:Y:S01]  /*2f10*/  SHF.R.S32.HI R15, RZ, 0x1f, R14 ;  /* 0x0000001fff0f7819 */ /* 0x000fe2000001140e */
[----:B------:R-:W-:Y:S01]  /*2f20*/  ULDC.64 UR10, c[0x0][0x5c8] ;  /* 0x00017200000a7ab9 */ /* 0x000fe20000000a00 */
[C---:B------:R-:W-:Y:S01]  /*2f30*/  ISETP.GE.OR P0, PT, R77.reuse, UR8, P0 ;  /* 0x000000084d007c0c */ /* 0x040fe20008706670 */
[C---:B------:R-:W-:Y:S01]  /*2f40*/  IMAD R3, R76.reuse, UR7, R3 ;  /* 0x000000074c037c24 */ /* 0x040fe2000f8e0203 */
[----:B------:R-:W-:Y:S01]  /*2f50*/  IADD3 R4, -R77, UR8, R10 ;  /* 0x000000084d047c10 */ /* 0x000fe2000fffe10a */
[----:B------:R-:W-:Y:S01]  /*2f60*/  IMAD.WIDE.U32 R8, R76, UR6, R14 ;  /* 0x000000064c087c25 */ /* 0x000fe2000f8e000e */
[----:B------:R-:W-:-:S02]  /*2f70*/  USEL UR5, URZ, 0x1, !UP1 ;  /* 0x000000013f057887 */ /* 0x000fc4000c800000 */
[----:B------:R-:W-:Y:S01]  /*2f80*/  USEL UR4, URZ, 0x1, !UP0 ;  /* 0x000000013f047887 */ /* 0x000fe2000c000000 */
[----:B------:R-:W-:Y:S01]  /*2f90*/  IMAD R0, R0, -0x2, R11 ;  /* 0xfffffffe00007824 */ /* 0x000fe200078e020b */
[----:B------:R-:W-:Y:S01]  /*2fa0*/  ULOP3.LUT UR37, UR37, 0x1, URZ, 0xc0, !UPT ;  /* 0x0000000125257892 */ /* 0x000fe2000f8ec03f */
[----:B------:R-:W-:Y:S01]  /*2fb0*/  IMAD R10, R7, UR10, RZ ;  /* 0x0000000a070a7c24 */ /* 0x000fe2000f8e02ff */
[----:B------:R-:W-:Y:S01]  /*2fc0*/  ULOP3.LUT UR36, UR4, UR36, UR5, 0x96, !UPT ;  /* 0x0000002404247292 */ /* 0x000fe2000f8e9605 */
[----:B------:R-:W-:Y:S02]  /*2fd0*/  IMAD.IADD R9, R9, 0x1, R3 ;  /* 0x0000000109097824 */ /* 0x000fe400078e0203 */
[----:B------:R-:W-:Y:S02]  /*2fe0*/  IMAD.IADD R3, R0, 0x1, -R5 ;  /* 0x0000000100037824 */ /* 0x000fe400078e0a05 */
[C---:B------:R-:W-:Y:S02]  /*2ff0*/  IMAD R5, R75.reuse, UR11, R10 ;  /* 0x0000000b4b057c24 */ /* 0x040fe4000f8e020a */
[----:B------:R-:W-:-:S04]  /*3000*/  IMAD.WIDE.U32 R10, R75, UR10, R8 ;  /* 0x0000000a4b0a7c25 */ /* 0x000fc8000f8e0008 */
[----:B------:R-:W-:Y:S01]  /*3010*/  IMAD.MOV.U32 R0, RZ, RZ, -0x1 ;  /* 0xffffffffff007424 */ /* 0x000fe200078e00ff */
[----:B------:R-:W-:Y:S06]  /*3020*/  @P0 BRA `(.L_x_32) ;  /* 0x0000002800380947 */ /* 0x000fec0003800000 */
[----:B-----5:R-:W-:Y:S01]  /*3030*/  ISETP.NE.AND P0, PT, R73, RZ, PT ;  /* 0x000000ff4900720c */ /* 0x020fe20003f05270 */
[----:B------:R-:W-:Y:S01]  /*3040*/  BSSY B0, `(.L_x_32) ;  /* 0x000028c000007945 */ /* 0x000fe20003800000 */
[----:B------:R-:W-:-:S11]  /*3050*/  IMAD.IADD R84, R11, 0x1, R5 ;  /* 0x000000010b547824 */ /* 0x000fd600078e0205 */
[----:B------:R-:W-:Y:S05]  /*3060*/  @!P0 BRA `(.L_x_33) ;  /* 0x0000001800b88947 */ /* 0x000fea0003800000 */
[----:B------:R-:W0:Y:S01]  /*3070*/  LDC.64 R20, c[0x0][0x5b0] ;  /* 0x00016c00ff147b82 */ /* 0x000e220000000a00 */
[----:B------:R-:W-:Y:S01]  /*3080*/  ULDC.64 UR4, c[0x0][0x5b8] ;  /* 0x00016e0000047ab9 */ /* 0x000fe20000000a00 */
[----:B------:R-:W-:Y:S01]  /*3090*/  ISETP.GE.AND P1, PT, R4, 0x1, PT ;  /* 0x000000010400780c */ /* 0x000fe20003f26270 */
[----:B------:R-:W-:Y:S01]  /*30a0*/  IMAD R5, R78, UR4, RZ ;  /* 0x000000044e057c24 */ /* 0x000fe2000f8e02ff */
[----:B------:R-:W-:Y:S01]  /*30b0*/  BSSY B1, `(.L_x_34) ;  /* 0x0000010000017945 */ /* 0x000fe20003800000 */
[C---:B------:R-:W-:Y:S01]  /*30c0*/  IMAD.WIDE.U32 R14, R76.reuse, UR4, R14 ;  /* 0x000000044c0e7c25 */ /* 0x040fe2000f8e000e */
[----:B------:R-:W-:Y:S02]  /*30d0*/  ISETP.LT.OR P3, PT, R3, 0x1, !P1 ;  /* 0x000000010300780c */ /* 0x000fe40004f61670 */
[----:B------:R-:W1:Y:S01]  /*30e0*/  LDC.64 R12, c[0x0][0x5a8] ;  /* 0x00016a00ff0c7b82 */ /* 0x000e620000000a00 */
[----:B------:R-:W-:Y:S02]  /*30f0*/  IMAD R5, R76, UR5, R5 ;  /* 0x000000054c057c24 */ /* 0x000fe4000f8e0205 */
[----:B------:R-:W-:-:S02]  /*3100*/  IMAD.MOV.U32 R76, RZ, RZ, R14 ;  /* 0x000000ffff4c7224 */ /* 0x000fc400078e000e */
[----:B------:R-:W-:Y:S02]  /*3110*/  IMAD.IADD R77, R15, 0x1, R5 ;  /* 0x000000010f4d7824 */ /* 0x000fe400078e0205 */
[-C--:B0-----:R-:W-:Y:S01]  /*3120*/  IMAD R78, R7, R20.reuse, RZ ;  /* 0x00000014074e7224 */ /* 0x081fe200078e02ff */
[----:B------:R-:W-:Y:S01]  /*3130*/  SHF.L.U64.HI R79, R20, 0x3, R21 ;  /* 0x00000003144f7819 */ /* 0x000fe20000010215 */
[----:B------:R-:W-:-:S04]  /*3140*/  IMAD.WIDE.U32 R8, R75, R20, R76 ;  /* 0x000000144b087225 */ /* 0x000fc800078e004c */
[----:B------:R-:W-:Y:S01]  /*3150*/  IMAD R83, R75, R21, R78 ;  /* 0x000000154b537224 */ /* 0x000fe200078e024e */
[----:B-1----:R-:W-:Y:S01]  /*3160*/  IADD3 R80, P0, R8, R12, RZ ;  /* 0x0000000c08507210 */ /* 0x002fe20007f1e0ff */
[----:B------:R-:W-:-:S03]  /*3170*/  IMAD.SHL.U32 R78, R20, 0x8, RZ ;  /* 0x00000008144e7824 */ /* 0x000fc600078e00ff */
[----:B------:R-:W-:Y:S01]  /*3180*/  IADD3.X R81, R13, R9, R83, P0, !PT ;  /* 0x000000090d517210 */ /* 0x000fe200007fe453 */
[----:B------:R-:W-:Y:S08]  /*3190*/  @P3 BRA `(.L_x_35) ;  /* 0x0000000000043947 */ /* 0x000ff00003800000 */
[----:B------:R0:W5:Y:S02]  /*31a0*/  LDG.E.U8 R74, desc[UR46][R80.64] ;  /* 0x0000002e504a7981 */ /* 0x000164000c1e1100 */
.L_x_35:
[----:B------:R-:W-:Y:S05]  /*31b0*/  BSYNC B1 ;  /* 0x0000000000017941 */ /* 0x000fea0003800000 */
.L_x_34:
[----:B-----5:R-:W-:Y:S01]  /*31c0*/  LOP3.LUT R5, R74, 0xffff, RZ, 0xc0, !PT ;  /* 0x0000ffff4a057812 */ /* 0x020fe200078ec0ff */
[----:B------:R-:W-:Y:S01]  /*31d0*/  IMAD.WIDE.U32 R8, R75, R20, R78 ;  /* 0x000000144b087225 */ /* 0x000fe200078e004e */
[----:B------:R-:W-:Y:S01]  /*31e0*/  ULDC.64 UR4, c[0x0][0x5c0] ;  /* 0x0001700000047ab9 */ /* 0x000fe20000000a00 */
[----:B------:R-:W-:Y:S01]  /*31f0*/  ISETP.LT.OR P2, PT, R3, 0x2, !P1 ;  /* 0x000000020300780c */ /* 0x000fe20004f41670 */
[----:B------:R-:W-:Y:S01]  /*3200*/  BSSY B1, `(.L_x_36) ;  /* 0x0000012000017945 */ /* 0x000fe20003800000 */
[----:B------:R-:W-:Y:S01]  /*3210*/  PRMT R11, R5, 0x8880, RZ ;  /* 0x00008880050b7816 */ /* 0x000fe200000000ff */
[----:B------:R-:W-:Y:S01]  /*3220*/  IMAD.IADD R5, R83, 0x1, R9 ;  /* 0x0000000153057824 */ /* 0x000fe200078e0209 */
[----:B------:R-:W-:Y:S02]  /*3230*/  IADD3 R82, P4, P5, R14, R12, R8 ;  /* 0x0000000c0e527210 */ /* 0x000fe40007d9e008 */
[----:B------:R-:W-:Y:S01]  /*3240*/  IADD3 R10, P0, R10, UR4, RZ ;  /* 0x000000040a0a7c10 */ /* 0x000fe2000ff1e0ff */
[----:B------:R-:W-:Y:S01]  /*3250*/  IMAD.MOV.U32 R8, RZ, RZ, R11 ;  /* 0x000000ffff087224 */ /* 0x000fe200078e000b */
[----:B------:R-:W-:-:S02]  /*3260*/  IADD3.X R83, R77, R13, R5, P4, P5 ;  /* 0x0000000d4d537210 */ /* 0x000fc400027ea405 */
[----:B------:R-:W-:Y:S01]  /*3270*/  IADD3.X R11, R84, UR5, RZ, P0, !PT ;  /* 0x00000005540b7c10 */ /* 0x000fe200087fe4ff */
[----:B------:R-:W-:Y:S01]  /*3280*/  IMAD R5, R8, R73, RZ ;  /* 0x0000004908057224 */ /* 0x000fe200078e02ff */
[----:B------:R-:W-:-:S03]  /*3290*/  ISETP.GE.AND P0, PT, R4, 0x9, PT ;  /* 0x000000090400780c */ /* 0x000fc60003f06270 */
[----:B------:R-:W-:Y:S01]  /*32a0*/  @!P3 IMAD R9, R56, R72, R5 ;  /* 0x000000483809b224 */ /* 0x000fe200078e0205 */
[C---:B------:R-:W-:Y:S02]  /*32b0*/  ISETP.LT.OR P5, PT, R3.reuse, 0x1, !P0 ;  /* 0x000000010300780c */ /* 0x040fe400047a1670 */
[----:B------:R-:W-:Y:S02]  /*32c0*/  ISETP.LT.OR P4, PT, R3, 0x2, !P0 ;  /* 0x000000020300780c */ /* 0x000fe40004781670 */
[----:B------:R1:W-:Y:S01]  /*32d0*/  @!P3 STG.E.U8 desc[UR46][R10.64], R9 ;  /* 0x000000090a00b986 */ /* 0x0003e2000c10112e */
[----:B------:R-:W-:Y:S10]  /*32e0*/  @P2 BRA `(.L_x_37) ;  /* 0x00000000000c2947 */ /* 0x000ff40003800000 */
[----:B------:R-:W2:Y:S02]  /*32f0*/  LDG.E.U8 R74, desc[UR46][R80.64+0x1] ;  /* 0x0000012e504a7981 */ /* 0x000ea4000c1e1100 */
[----:B--2---:R-:W-:-:S05]  /*3300*/  PRMT R8, R74, 0x8880, RZ ;  /* 0x000088804a087816 */ /* 0x004fca00000000ff */
[----:B------:R-:W-:-:S07]  /*3310*/  IMAD R5, R8, R73, RZ ;  /* 0x0000004908057224 */ /* 0x000fce00078e02ff */
.L_x_37:
[----:B------:R-:W-:Y:S05]  /*3320*/  BSYNC B1 ;  /* 0x0000000000017941 */ /* 0x000fea0003800000 */
.L_x_36:
[----:B------:R-:W-:Y:S01]  /*3330*/  @!P2 IMAD R57, R57, R72, R5 ;  /* 0x000000483939a224 */ /* 0x000fe200078e0205 */
[----:B------:R-:W-:Y:S01]  /*3340*/  IADD3 R8, P3, R10, UR41, RZ ;  /* 0x000000290a087c10 */ /* 0x000fe2000ff7e0ff */
[----:B------:R-:W-:Y:S03]  /*3350*/  BSSY B1, `(.L_x_38) ;  /* 0x0000007000017945 */ /* 0x000fe60003800000 */
[----:B------:R2:W-:Y:S01]  /*3360*/  @!P2 STG.E.U8 desc[UR46][R10.64+0x1], R57 ;  /* 0x000001390a00a986 */ /* 0x0005e2000c10112e */
[----:B-1----:R-:W-:Y:S01]  /*3370*/  IADD3.X R9, R11, UR40, RZ, P3, !PT ;  /* 0x000000280b097c10 */ /* 0x002fe20009ffe4ff */
[----:B------:R-:W-:Y:S07]  /*3380*/  @P5 BRA `(.L_x_39) ;  /* 0x00000000000c5947 */ /* 0x000fee0003800000 */
[----:B------:R-:W3:Y:S02]  /*3390*/  LDG.E.U8 R74, desc[UR46][R82.64] ;  /* 0x0000002e524a7981 */ /* 0x000ee4000c1e1100 */
[----:B---3--:R-:W-:-:S05]  /*33a0*/  PRMT R56, R74, 0x8880, RZ ;  /* 0x000088804a387816 */ /* 0x008fca00000000ff */
[----:B------:R-:W-:-:S07]  /*33b0*/  IMAD R5, R56, R73, RZ ;  /* 0x0000004938057224 */ /* 0x000fce00078e02ff */
.L_x_39:
[----:B------:R-:W-:Y:S05]  /*33c0*/  BSYNC B1 ;  /* 0x0000000000017941 */ /* 0x000fea0003800000 */
.L_x_38:
[----:B--2---:R-:W-:Y:S01]  /*33d0*/  @!P5 IMAD R57, R58, R72, R5 ;  /* 0x000000483a39d224 */ /* 0x004fe200078e0205 */
[----:B------:R-:W-:Y:S04]  /*33e0*/  BSSY B1, `(.L_x_40) ;  /* 0x0000006000017945 */ /* 0x000fe80003800000 */
[----:B------:R1:W-:Y:S01]  /*33f0*/  @!P5 STG.E.U8 desc[UR46][R8.64], R57 ;  /* 0x000000390800d986 */ /* 0x0003e2000c10112e */
[----:B------:R-:W-:Y:S05]  /*3400*/  @P4 BRA `(.L_x_41) ;  /* 0x00000000000c4947 */ /* 0x000fea0003800000 */
[----:B------:R-:W2:Y:S02]  /*3410*/  LDG.E.U8 R74, desc[UR46][R82.64+0x1] ;  /* 0x0000012e524a7981 */ /* 0x000ea4000c1e1100 */
[----:B--2---:R-:W-:-:S05]  /*3420*/  PRMT R56, R74, 0x8880, RZ ;  /* 0x000088804a387816 */ /* 0x004fca00000000ff */
[----:B------:R-:W-:-:S07]  /*3430*/  IMAD R5, R56, R73, RZ ;  /* 0x0000004938057224 */ /* 0x000fce00078e02ff */
.L_x_41:
[----:B------:R-:W-:Y:S05]  /*3440*/  BSYNC B1 ;  /* 0x0000000000017941 */ /* 0x000fea0003800000 */
.L_x_40:
[----:B------:R-:W-:Y:S01]  /*3450*/  ISETP.LT.OR P3, PT, R3, 0x9, !P1 ;  /* 0x000000090300780c */ /* 0x000fe20004f61670 */
[----:B------:R-:W-:Y:S01]  /*3460*/  @!P4 IMAD R59, R59, R72, R5 ;  /* 0x000000483b3bc224 */ /* 0x000fe200078e0205 */
[----:B------:R-:W-:Y:S01]  /*3470*/  BSSY B1, `(.L_x_42) ;  /* 0x0000009000017945 */ /* 0x000fe20003800000 */
[C---:B------:R-:W-:Y:S02]  /*3480*/  ISETP.LT.OR P2, PT, R3.reuse, 0xa, !P1 ;  /* 0x0000000a0300780c */ /* 0x040fe40004f41670 */
[C---:B------:R-:W-:Y:S01]  /*3490*/  ISETP.LT.OR P5, PT, R3.reuse, 0x9, !P0 ;  /* 0x000000090300780c */ /* 0x040fe200047a1670 */
[----:B------:R2:W-:Y:S01]  /*34a0*/  @!P4 STG.E.U8 desc[UR46][R8.64+0x1], R59 ;  /* 0x0000013b0800c986 */ /* 0x0005e2000c10112e */
[----:B------:R-:W-:-:S06]  /*34b0*/  ISETP.LT.OR P4, PT, R3, 0xa, !P0 ;  /* 0x0000000a0300780c */ /* 0x000fcc0004781670 */
[----:B------:R-:W-:Y:S07]  /*34c0*/  @P3 BRA `(.L_x_43) ;  /* 0x00000000000c3947 */ /* 0x000fee0003800000 */
[----:B------:R-:W3:Y:S02]  /*34d0*/  LDG.E.U8 R74, desc[UR46][R80.64+0x8] ;  /* 0x0000082e504a7981 */ /* 0x000ee4000c1e1100 */
[----:B---3--:R-:W-:-:S05]  /*34e0*/  PRMT R56, R74, 0x8880, RZ ;  /* 0x000088804a387816 */ /* 0x008fca00000000ff */
[----:B------:R-:W-:-:S07]  /*34f0*/  IMAD R5, R56, R73, RZ ;  /* 0x0000004938057224 */ /* 0x000fce00078e02ff */
.L_x_43:
[----:B------:R-:W-:Y:S05]  /*3500*/  BSYNC B1 ;  /* 0x0000000000017941 */ /* 0x000fea0003800000 */
.L_x_42:
[----:B-1----:R-:W-:Y:S01]  /*3510*/  @!P3 IMAD R57, R60, R72, R5 ;  /* 0x000000483c39b224 */ /* 0x002fe200078e0205 */
[----:B------:R-:W-:Y:S04]  /*3520*/  BSSY B1, `(.L_x_44) ;  /* 0x0000006000017945 */ /* 0x000fe80003800000 */
[----:B------:R1:W-:Y:S01]  /*3530*/  @!P3 STG.E.U8 desc[UR46][R10.64+0x8], R57 ;  /* 0x000008390a00b986 */ /* 0x0003e2000c10112e */
[----:B------:R-:W-:Y:S05]  /*3540*/  @P2 BRA `(.L_x_45) ;  /* 0x00000000000c2947 */ /* 0x000fea0003800000 */
[----:B------:R-:W3:Y:S02]  /*3550*/  LDG.E.U8 R74, desc[UR46][R80.64+0x9] ;  /* 0x0000092e504a7981 */ /* 0x000ee4000c1e1100 */
[----:B---3--:R-:W-:-:S05]  /*3560*/  PRMT R56, R74, 0x8880, RZ ;  /* 0x000088804a387816 */ /* 0x008fca00000000ff */
[----:B------:R-:W-:-:S07]  /*3570*/  IMAD R5, R56, R73, RZ ;  /* 0x0000004938057224 */ /* 0x000fce00078e02ff */
.L_x_45:
[----:B------:R-:W-:Y:S05]  /*3580*/  BSYNC B1 ;  /* 0x0000000000017941 */ /* 0x000fea0003800000 */
.L_x_44:
[----:B------:R-:W-:Y:S01]  /*3590*/  @!P2 IMAD R61, R61, R72, R5 ;  /* 0x000000483d3da224 */ /* 0x000fe200078e0205 */
[----:B------:R-:W-:Y:S04]  /*35a0*/  BSSY B1, `(.L_x_46) ;  /* 0x0000006000017945 */ /* 0x000fe80003800000 */
[----:B------:R3:W-:Y:S01]  /*35b0*/  @!P2 STG.E.U8 desc[UR46][R10.64+0x9], R61 ;  /* 0x0000093d0a00a986 */ /* 0x0007e2000c10112e */
[----:B------:R-:W-:Y:S05]  /*35c0*/  @P5 BRA `(.L_x_47) ;  /* 0x00000000000c5947 */ /* 0x000fea0003800000 */
[----:B------:R-:W4:Y:S02]  /*35d0*/  LDG.E.U8 R74, desc[UR46][R82.64+0x8] ;  /* 0x0000082e524a7981 */ /* 0x000f24000c1e1100 */
[----:B----4-:R-:W-:-:S05]  /*35e0*/  PRMT R56, R74, 0x8880, RZ ;  /* 0x000088804a387816 */ /* 0x010fca00000000ff */
[----:B------:R-:W-:-:S07]  /*35f0*/  IMAD R5, R56, R73, RZ ;  /* 0x0000004938057224 */ /* 0x000fce00078e02ff */
.L_x_47:
[----:B------:R-:W-:Y:S05]  /*3600*/  BSYNC B1 ;  /* 0x0000000000017941 */ /* 0x000fea0003800000 */
.L_x_46:
[----:B------:R-:W-:-:S05]  /*3610*/  @!P5 IMAD R15, R62, R72, R5 ;  /* 0x000000483e0fd224 */ /* 0x000fca00078e0205 */
[----:B------:R4:W-:Y:S04]  /*3620*/  @!P5 STG.E.U8 desc[UR46][R8.64+0x8], R15 ;  /* 0x0000080f0800d986 */ /* 0x0009e8000c10112e */
[----:B------:R-:W5:Y:S01]  /*3630*/  @!P4 LDG.E.U8 R74, desc[UR46][R82.64+0x9] ;  /* 0x0000092e524ac981 */ /* 0x000f62000c1e1100 */
[----:B------:R-:W-:Y:S02]  /*3640*/  ISETP.LT.OR P2, PT, R3, 0x11, !P1 ;  /* 0x000000110300780c */ /* 0x000fe40004f41670 */
[----:B-----5:R-:W-:-:S05]  /*3650*/  @!P4 PRMT R6, R74, 0x8880, RZ ;  /* 0x000088804a06c816 */ /* 0x020fca00000000ff */
[----:B------:R-:W-:-:S04]  /*3660*/  @!P4 IMAD R5, R6, R73, RZ ;  /* 0x000000490605c224 */ /* 0x000fc800078e02ff */
[----:B------:R-:W-:-:S05]  /*3670*/  @!P4 IMAD R63, R63, R72, R5 ;  /* 0x000000483f3fc224 */ /* 0x000fca00078e0205 */
[----:B------:R-:W-:Y:S04]  /*3680*/  @!P4 STG.E.U8 desc[UR46][R8.64+0x9], R63 ;  /* 0x0000093f0800c986 */ /* 0x000fe8000c10112e */
[----:B------:R-:W5:Y:S01]  /*3690*/  @!P2 LDG.E.U8 R74, desc[UR46][R80.64+0x10] ;  /* 0x0000102e504aa981 */ /* 0x000f62000c1e1100 */
[----:B------:R-:W-:Y:S02]  /*36a0*/  ISETP.LT.OR P3, PT, R3, 0x12, !P1 ;  /* 0x000000120300780c */ /* 0x000fe40004f61670 */
[----:B-----5:R-:W-:-:S05]  /*36b0*/  @!P2 PRMT R6, R74, 0x8880, RZ ;  /* 0x000088804a06a816 */ /* 0x020fca00000000ff */
[----:B------:R-:W-:-:S04]  /*36c0*/  @!P2 IMAD R5, R6, R73, RZ ;  /* 0x000000490605a224 */ /* 0x000fc800078e02ff */
[----:B----4-:R-:W-:-:S05]  /*36d0*/  @!P2 IMAD R15, R64, R72, R5 ;  /* 0x00000048400fa224 */ /* 0x010fca00078e0205 */
        /* <DEDUP_REMOVED lines=38> */
[----:B--2---:R-:W-:-:S05]  /*3940*/  IADD3 R59, P1, R75, 0x80, RZ ;  /* 0x000000804b3b7810 */ /* 0x004fca0007f3e0ff */
[----:B-1----:R-:W-:Y:S01]  /*3950*/  IMAD.X R57, RZ, RZ, R7, P1 ;  /* 0x000000ffff397224 */ /* 0x002fe200008e0607 */
[----:B------:R-:W-:-:S03]  /*3960*/  ISETP.GE.AND P1, PT, R4, 0x81, PT ;  /* 0x000000810400780c */ /* 0x000fc60003f26270 */
[-C--:B------:R-:W-:Y:S01]  /*3970*/  IMAD R58, R57, R20.reuse, RZ ;  /* 0x00000014393a7224 */ /* 0x080fe200078e02ff */
[----:B------:R-:W-:Y:S01]  /*3980*/  ISETP.LT.OR P3, PT, R3, 0x1, !P1 ;  /* 0x000000010300780c */ /* 0x000fe20004f61670 */
[----:B------:R-:W-:-:S04]  /*3990*/  IMAD.WIDE.U32 R56, R59, R20, R76 ;  /* 0x000000143b387225 */ /* 0x000fc800078e004c */
[----:B------:R-:W-:Y:S01]  /*39a0*/  IMAD R63, R59, R21, R58 ;  /* 0x000000153b3f7224 */ /* 0x000fe200078e023a */
[----:B------:R-:W-:-:S04]  /*39b0*/  IADD3 R60, P2, R56, R12, RZ ;  /* 0x0000000c383c7210 */ /* 0x000fc80007f5e0ff */
[----:B---3--:R-:W-:Y:S02]  /*39c0*/  IADD3.X R61, R13, R57, R63, P2, !PT ;  /* 0x000000390d3d7210 */ /* 0x008fe400017fe43f */
[----:B-----5:R-:W-:-:S05]  /*39d0*/  @!P0 PRMT R6, R74, 0x8880, RZ ;  /* 0x000088804a068816 */ /* 0x020fca00000000ff */
[----:B------:R-:W-:-:S04]  /*39e0*/  @!P0 IMAD R5, R6, R73, RZ ;  /* 0x0000004906058224 */ /* 0x000fc800078e02ff */
[----:B------:R-:W-:-:S05]  /*39f0*/  @!P0 IMAD R71, R71, R72, R5 ;  /* 0x0000004847478224 */ /* 0x000fca00078e0205 */
[----:B------:R-:W-:Y:S04]  /*3a00*/  @!P0 STG.E.U8 desc[UR46][R8.64+0x19], R71 ;  /* 0x0000194708008986 */ /* 0x000fe8000c10112e */
[----:B------:R-:W2:Y:S01]  /*3a10*/  @!P3 LDG.E.U8 R74, desc[UR46][R60.64] ;  /* 0x0000002e3c4ab981 */ /* 0x000ea2000c1e1100 */
[----:B------:R-:W-:Y:S02]  /*3a20*/  ISETP.LT.OR P2, PT, R3, 0x2, !P1 ;  /* 0x000000020300780c */ /* 0x000fe40004f41670 */
[----:B------:R-:W-:-:S04]  /*3a30*/  @!P3 IADD3 R56, P0, R10, UR39, RZ ;  /* 0x000000270a38bc10 */ /* 0x000fc8000ff1e0ff */
[----:B------:R-:W-:Y:S02]  /*3a40*/  @!P3 IADD3.X R57, R11, UR38, RZ, P0, !PT ;  /* 0x000000260b39bc10 */ /* 0x000fe400087fe4ff */
[----:B--2---:R-:W-:-:S05]  /*3a50*/  @!P3 PRMT R6, R74, 0x8880, RZ ;  /* 0x000088804a06b816 */ /* 0x004fca00000000ff */
[----:B------:R-:W-:-:S04]  /*3a60*/  @!P3 IMAD R5, R6, R73, RZ ;  /* 0x000000490605b224 */ /* 0x000fc800078e02ff */
[----:B----4-:R-:W-:-:S05]  /*3a70*/  @!P3 IMAD R15, R40, R72, R5 ;  /* 0x00000048280fb224 */ /* 0x010fca00078e0205 */
[----:B------:R1:W-:Y:S04]  /*3a80*/  @!P3 STG.E.U8 desc[UR46][R56.64], R15 ;  /* 0x0000000f3800b986 */ /* 0x0003e8000c10112e */
[----:B------:R-:W2:Y:S01]  /*3a90*/  @!P2 LDG.E.U8 R74, desc[UR46][R60.64+0x1] ;  /* 0x0000012e3c4aa981 */ /* 0x000ea2000c1e1100 */
[----:B------:R-:W-:Y:S01]  /*3aa0*/  IMAD.WIDE.U32 R58, R59, R20, R78 ;  /* 0x000000143b3a7225 */ /* 0x000fe200078e004e */
[----:B------:R-:W-:-:S03]  /*3ab0*/  ISETP.GE.AND P0, PT, R4, 0x89, PT ;  /* 0x000000890400780c */ /* 0x000fc60003f06270 */
[----:B------:R-:W-:Y:S01]  /*3ac0*/  IMAD.IADD R40, R63, 0x1, R59 ;  /* 0x000000013f287824 */ /* 0x000fe200078e023b */
[----:B------:R-:W-:Y:S02]  /*3ad0*/  IADD3 R58, P4, P5, R14, R12, R58 ;  /* 0x0000000c0e3a7210 */ /* 0x000fe40007d9e03a */
[----:B------:R-:W-:Y:S02]  /*3ae0*/  ISETP.LT.OR P3, PT, R3, 0x1, !P0 ;  /* 0x000000010300780c */ /* 0x000fe40004761670 */
[----:B------:R-:W-:Y:S02]  /*3af0*/  IADD3.X R59, R77, R13, R40, P4, P5 ;  /* 0x0000000d4d3b7210 */ /* 0x000fe400027ea428 */
[----:B------:R-:W-:-:S04]  /*3b00*/  @!P2 IADD3 R62, P4, R10, UR39, RZ ;  /* 0x000000270a3eac10 */ /* 0x000fc8000ff9e0ff */
[----:B------:R-:W-:Y:S02]  /*3b10*/  @!P2 IADD3.X R63, R11, UR38, RZ, P4, !PT ;  /* 0x000000260b3fac10 */ /* 0x000fe4000a7fe4ff */
[----:B--2---:R-:W-:-:S05]  /*3b20*/  @!P2 PRMT R6, R74, 0x8880, RZ ;  /* 0x000088804a06a816 */ /* 0x004fca00000000ff */
[----:B------:R-:W-:-:S04]  /*3b30*/  @!P2 IMAD R5, R6, R73, RZ ;  /* 0x000000490605a224 */ /* 0x000fc800078e02ff */
[----:B-1----:R-:W-:-:S05]  /*3b40*/  @!P2 IMAD R15, R41, R72, R5 ;  /* 0x00000048290fa224 */ /* 0x002fca00078e0205 */
[----:B------:R-:W-:Y:S04]  /*3b50*/  @!P2 STG.E.U8 desc[UR46][R62.64+0x1], R15 ;  /* 0x0000010f3e00a986 */ /* 0x000fe8000c10112e */
[----:B------:R-:W2:Y:S01]  /*3b60*/  @!P3 LDG.E.U8 R74, desc[UR46][R58.64] ;  /* 0x0000002e3a4ab981 */ /* 0x000ea2000c1e1100 */
[----:B------:R-:W-:Y:S02]  /*3b70*/  ISETP.LT.OR P2, PT, R3, 0x2, !P0 ;  /* 0x000000020300780c */ /* 0x000fe40004741670 */
[----:B------:R-:W-:-:S04]  /*3b80*/  @!P3 IADD3 R40, P4, R8, UR39, RZ ;  /* 0x000000270828bc10 */ /* 0x000fc8000ff9e0ff */
[----:B------:R-:W-:Y:S02]  /*3b90*/  @!P3 IADD3.X R41, R9, UR38, RZ, P4, !PT ;  /* 0x000000260929bc10 */ /* 0x000fe4000a7fe4ff */
[----:B--2---:R-:W-:-:S05]  /*3ba0*/  @!P3 PRMT R6, R74, 0x8880, RZ ;  /* 0x000088804a06b816 */ /* 0x004fca00000000ff */
[----:B------:R-:W-:-:S04]  /*3bb0*/  @!P3 IMAD R5, R6, R73, RZ ;  /* 0x000000490605b224 */ /* 0x000fc800078e02ff */
[----:B------:R-:W-:-:S05]  /*3bc0*/  @!P3 IMAD R65, R42, R72, R5 ;  /* 0x000000482a41b224 */ /* 0x000fca00078e0205 */
[----:B------:R1:W-:Y:S04]  /*3bd0*/  @!P3 STG.E.U8 desc[UR46][R40.64], R65 ;  /* 0x000000412800b986 */ /* 0x0003e8000c10112e */
        /* <DEDUP_REMOVED lines=8> */
[----:B------:R-:W3:Y:S01]  /*3c60*/  @!P3 LDG.E.U8 R74, desc[UR46][R60.64+0x8] ;  /* 0x0000082e3c4ab981 */ /* 0x000ee2000c1e1100 */
[----:B------:R-:W-:Y:S02]  /*3c70*/  ISETP.LT.OR P2, PT, R3, 0xa, !P1 ;  /* 0x0000000a0300780c */ /* 0x000fe40004f41670 */
[----:B-1----:R-:W-:-:S04]  /*3c80*/  @!P3 IADD3 R40, P4, R10, UR39, RZ ;  /* 0x000000270a28bc10 */ /* 0x002fc8000ff9e0ff */
[----:B------:R-:W-:Y:S02]  /*3c90*/  @!P3 IADD3.X R41, R11, UR38, RZ, P4, !PT ;  /* 0x000000260b29bc10 */ /* 0x000fe4000a7fe4ff */
[----:B---3--:R-:W-:-:S05]  /*3ca0*/  @!P3 PRMT R6, R74, 0x8880, RZ ;  /* 0x000088804a06b816 */ /* 0x008fca00000000ff */
[----:B------:R-:W-:-:S04]  /*3cb0*/  @!P3 IMAD R5, R6, R73, RZ ;  /* 0x000000490605b224 */ /* 0x000fc800078e02ff */
[----:B------:R-:W-:-:S05]  /*3cc0*/  @!P3 IMAD R15, R44, R72, R5 ;  /* 0x000000482c0fb224 */ /* 0x000fca00078e0205 */
[----:B------:R1:W-:Y:S04]  /*3cd0*/  @!P3 STG.E.U8 desc[UR46][R40.64+0x8], R15 ;  /* 0x0000080f2800b986 */ /* 0x0003e8000c10112e */
[----:B------:R-:W3:Y:S01]  /*3ce0*/  @!P2 LDG.E.U8 R74, desc[UR46][R60.64+0x9] ;  /* 0x0000092e3c4aa981 */ /* 0x000ee2000c1e1100 */
[----:B------:R-:W-:Y:S02]  /*3cf0*/  ISETP.LT.OR P3, PT, R3, 0x9, !P0 ;  /* 0x000000090300780c */ /* 0x000fe40004761670 */
[----:B------:R-:W-:-:S04]  /*3d00*/  @!P2 IADD3 R42, P4, R10, UR39, RZ ;  /* 0x000000270a2aac10 */ /* 0x000fc8000ff9e0ff */
[----:B--2---:R-:W-:Y:S02]  /*3d10*/  @!P2 IADD3.X R43, R11, UR38, RZ, P4, !PT ;  /* 0x000000260b2bac10 */ /* 0x004fe4000a7fe4ff */
[----:B---3--:R-:W-:-:S05]  /*3d20*/  @!P2 PRMT R6, R74, 0x8880, RZ ;  /* 0x000088804a06a816 */ /* 0x008fca00000000ff */
        /* <DEDUP_REMOVED lines=13> */
[----:B--2---:R-:W-:-:S04]  /*3e00*/  @!P2 IADD3 R42, P4, R8, UR39, RZ ;  /* 0x00000027082aac10 */ /* 0x004fc8000ff9e0ff */
[----:B------:R-:W-:Y:S02]  /*3e10*/  @!P2 IADD3.X R43, R9, UR38, RZ, P4, !PT ;  /* 0x00000026092bac10 */ /* 0x000fe4000a7fe4ff */
        /* <DEDUP_REMOVED lines=61> */
[----:B------:R-:W-:-:S05]  /*41f0*/  IADD3 R75, P0, R75, 0x100, RZ ;  /* 0x000001004b4b7810 */ /* 0x000fca0007f1e0ff */
[----:B------:R-:W-:Y:S01]  /*4200*/  IMAD.X R7, RZ, RZ, R7, P0 ;  /* 0x000000ffff077224 */ /* 0x000fe200000e0607 */
[----:B------:R-:W-:-:S03]  /*4210*/  ISETP.GE.AND P0, PT, R4, 0x101, PT ;  /* 0x000001010400780c */ /* 0x000fc60003f06270 */
[-C--:B--2---:R-:W-:Y:S01]  /*4220*/  IMAD R42, R7, R20.reuse, RZ ;  /* 0x00000014072a7224 */ /* 0x084fe200078e02ff */
[----:B------:R-:W-:Y:S01]  /*4230*/  ISETP.LT.OR P2, PT, R3, 0x1, !P0 ;  /* 0x000000010300780c */ /* 0x000fe20004741670 */
[----:B------:R-:W-:-:S04]  /*4240*/  IMAD.WIDE.U32 R6, R75, R20, R76 ;  /* 0x000000144b067225 */ /* 0x000fc800078e004c */
[----:B------:R-:W-:Y:S01]  /*4250*/  IMAD R47, R75, R21, R42 ;  /* 0x000000154b2f7224 */ /* 0x000fe200078e022a */
[----:B------:R-:W-:Y:S02]  /*4260*/  IADD3 R42, P4, R6, R12, RZ ;  /* 0x0000000c062a7210 */ /* 0x000fe40007f9e0ff */
[----:B------:R-:W-:Y:S02]  /*4270*/  @!P1 IADD3 R6, P3, R8, UR39, RZ ;  /* 0x0000002708069c10 */ /* 0x000fe4000ff7e0ff */
[----:B------:R-:W-:Y:S02]  /*4280*/  IADD3.X R43, R13, R7, R47, P4, !PT ;  /* 0x000000070d2b7210 */ /* 0x000fe400027fe42f */
        /* <DEDUP_REMOVED lines=12> */
[----:B------:R-:W-:Y:S04]  /*4350*/  @!P2 STG.E.U8 desc[UR46][R40.64], R45 ;  /* 0x0000002d2800a986 */ /* 0x000fe8000c10112e */
        /* <DEDUP_REMOVED lines=10> */
[----:B------:R-:W-:-:S04]  /*4400*/  @!P3 IMAD.MOV.U32 R4, RZ, RZ, R6 ;  /* 0x000000ffff04b224 */ /* 0x000fc800078e0006 */
        /* <DEDUP_REMOVED lines=107> */
[----:B------:R-:W3:Y:S02]  /*4ac0*/  @!P1 LDG.E.U8 R74, desc[UR46][R14.64+0x19] ;  /* 0x0000192e0e4a9981 */ /* 0x000ee4000c1e1100 */
[----:B---3--:R-:W-:-:S05]  /*4ad0*/  @!P1 PRMT R4, R74, 0x8880, RZ ;  /* 0x000088804a049816 */ /* 0x008fca00000000ff */
[----:B------:R-:W-:-:S04]  /*4ae0*/  @!P1 IMAD R5, R4, R73, RZ ;  /* 0x0000004904059224 */ /* 0x000fc800078e02ff */
[----:B------:R-:W-:Y:S01]  /*4af0*/  IMAD R39, R39, R72, R5 ;  /* 0x0000004827277224 */ /* 0x000fe200078e0205 */
[----:B--2---:R-:W-:Y:S06]  /*4b00*/  @P1 BRA `(.L_x_48) ;  /* 0x0000000c007c1947 */ /* 0x004fec0003800000 */
[----:B------:R-:W-:-:S04]  /*4b10*/  IADD3 R4, P0, R8, UR43, RZ ;  /* 0x0000002b08047c10 */ /* 0x000fc8000ff1e0ff */
[----:B------:R-:W-:-:S05]  /*4b20*/  IADD3.X R5, R9, UR42, RZ, P0, !PT ;  /* 0x0000002a09057c10 */ /* 0x000fca00087fe4ff */
[----:B------:R1:W-:Y:S01]  /*4b30*/  STG.E.U8 desc[UR46][R4.64+0x19], R39 ;  /* 0x0000192704007986 */ /* 0x0003e2000c10112e */
[----:B------:R-:W-:Y:S05]  /*4b40*/  BRA `(.L_x_48) ;  /* 0x0000000c006c7947 */ /* 0x000fea0003800000 */
.L_x_33:
[C---:B------:R-:W-:Y:S01]  /*4b50*/  ISETP.GE.AND P0, PT, R4.reuse, 0x1, PT ;  /* 0x000000010400780c */ /* 0x040fe20003f06270 */
[----:B------:R-:W-:Y:S01]  /*4b60*/  ULDC.64 UR4, c[0x0][0x5c0] ;  /* 0x0001700000047ab9 */ /* 0x000fe20000000a00 */
[----:B------:R-:W-:Y:S02]  /*4b70*/  ISETP.GE.AND P3, PT, R4, 0x9, PT ;  /* 0x000000090400780c */ /* 0x000fe40003f66270 */
[C---:B------:R-:W-:Y:S02]  /*4b80*/  ISETP.LT.OR P5, PT, R3.reuse, 0x1, !P0 ;  /* 0x000000010300780c */ /* 0x040fe400047a1670 */
[C---:B------:R-:W-:Y:S02]  /*4b90*/  ISETP.LT.OR P2, PT, R3.reuse, 0x2, !P0 ;  /* 0x000000020300780c */ /* 0x040fe40004741670 */
[----:B------:R-:W-:Y:S02]  /*4ba0*/  IADD3 R8, P1, R10, UR4, RZ ;  /* 0x000000040a087c10 */ /* 0x000fe4000ff3e0ff */
[----:B------:R-:W-:-:S02]  /*4bb0*/  ISETP.LT.OR P4, PT, R3, 0x2, !P3 ;  /* 0x000000020300780c */ /* 0x000fc40005f81670 */
[----:B------:R-:W-:Y:S02]  /*4bc0*/  IADD3.X R9, R84, UR5, RZ, P1, !PT ;  /* 0x0000000554097c10 */ /* 0x000fe40008ffe4ff */
[----:B------:R-:W-:-:S03]  /*4bd0*/  ISETP.LT.OR P1, PT, R3, 0x1, !P3 ;  /* 0x000000010300780c */ /* 0x000fc60005f21670 */
[-C--:B------:R-:W-:Y:S02]  /*4be0*/  @!P5 IMAD R5, R56, R72.reuse, RZ ;  /* 0x000000483805d224 */ /* 0x080fe400078e02ff */
[----:B------:R-:W-:-:S03]  /*4bf0*/  @!P2 IMAD R57, R57, R72, RZ ;  /* 0x000000483939a224 */ /* 0x000fc600078e02ff */
[----:B------:R0:W-:Y:S01]  /*4c00*/  @!P5 STG.E.U8 desc[UR46][R8.64], R5 ;  /* 0x000000050800d986 */ /* 0x0001e2000c10112e */
[----:B------:R-:W-:Y:S01]  /*4c10*/  IADD3 R6, P5, R8, UR41, RZ ;  /* 0x0000002908067c10 */ /* 0x000fe2000ffbe0ff */
[-C--:B------:R-:W-:Y:S02]  /*4c20*/  @!P4 IMAD R59, R59, R72.reuse, RZ ;  /* 0x000000483b3bc224 */ /* 0x080fe400078e02ff */
[----:B------:R-:W-:Y:S01]  /*4c30*/  @!P2 STG.E.U8 desc[UR46][R8.64+0x1], R57 ;  /* 0x000001390800a986 */ /* 0x000fe2000c10112e */
[----:B------:R-:W-:Y:S01]  /*4c40*/  IADD3.X R7, R9, UR40, RZ, P5, !PT ;  /* 0x0000002809077c10 */ /* 0x000fe2000affe4ff */
[----:B------:R-:W-:Y:S01]  /*4c50*/  @!P1 IMAD R11, R58, R72, RZ ;  /* 0x000000483a0b9224 */ /* 0x000fe200078e02ff */
[C---:B------:R-:W-:Y:S02]  /*4c60*/  ISETP.LT.OR P2, PT, R3.reuse, 0x9, !P0 ;  /* 0x000000090300780c */ /* 0x040fe40004741670 */
[C---:B------:R-:W-:Y:S01]  /*4c70*/  ISETP.LT.OR P5, PT, R3.reuse, 0xa, !P0 ;  /* 0x0000000a0300780c */ /* 0x040fe200047a1670 */
[----:B------:R-:W-:Y:S01]  /*4c80*/  @!P4 STG.E.U8 desc[UR46][R6.64+0x1], R59 ;  /* 0x0000013b0600c986 */ /* 0x000fe2000c10112e */
[----:B------:R-:W-:-:S03]  /*4c90*/  ISETP.LT.OR P4, PT, R3, 0xa, !P3 ;  /* 0x0000000a0300780c */ /* 0x000fc60005f81670 */
[----:B------:R1:W-:Y:S01]  /*4ca0*/  @!P1 STG.E.U8 desc[UR46][R6.64], R11 ;  /* 0x0000000b06009986 */ /* 0x0003e2000c10112e */
[----:B------:R-:W-:-:S05]  /*4cb0*/  ISETP.LT.OR P1, PT, R3, 0x9, !P3 ;  /* 0x000000090300780c */ /* 0x000fca0005f21670 */
[-C--:B0-----:R-:W-:Y:S02]  /*4cc0*/  @!P2 IMAD R5, R60, R72.reuse, RZ ;  /* 0x000000483c05a224 */ /* 0x081fe400078e02ff */
[-C--:B------:R-:W-:Y:S02]  /*4cd0*/  @!P5 IMAD R61, R61, R72.reuse, RZ ;  /* 0x000000483d3dd224 */ /* 0x080fe400078e02ff */
[-C--:B------:R-:W-:Y:S01]  /*4ce0*/  @!P4 IMAD R63, R63, R72.reuse, RZ ;  /* 0x000000483f3fc224 */ /* 0x080fe200078e02ff */
[----:B------:R0:W-:Y:S01]  /*4cf0*/  @!P2 STG.E.U8 desc[UR46][R8.64+0x8], R5 ;  /* 0x000008050800a986 */ /* 0x0001e2000c10112e */
[C---:B------:R-:W-:Y:S02]  /*4d00*/  ISETP.LT.OR P2, PT, R3.reuse, 0x11, !P0 ;  /* 0x000000110300780c */ /* 0x040fe40004741670 */
[----:B-1----:R-:W-:Y:S01]  /*4d10*/  @!P1 IMAD R11, R62, R72, RZ ;  /* 0x000000483e0b9224 */ /* 0x002fe200078e02ff */
[----:B------:R-:W-:Y:S01]  /*4d20*/  @!P5 STG.E.U8 desc[UR46][R8.64+0x9], R61 ;  /* 0x0000093d0800d986 */ /* 0x000fe2000c10112e */
[----:B------:R-:W-:-:S03]  /*4d30*/  ISETP.LT.OR P5, PT, R3, 0x12, !P0 ;  /* 0x000000120300780c */ /* 0x000fc600047a1670 */
[----:B------:R-:W-:Y:S01]  /*4d40*/  @!P1 STG.E.U8 desc[UR46][R6.64+0x8], R11 ;  /* 0x0000080b06009986 */ /* 0x000fe2000c10112e */
[----:B------:R-:W-:-:S03]  /*4d50*/  ISETP.LT.OR P1, PT, R3, 0x11, !P3 ;  /* 0x000000110300780c */ /* 0x000fc60005f21670 */
[----:B------:R-:W-:Y:S01]  /*4d60*/  @!P4 STG.E.U8 desc[UR46][R6.64+0x9], R63 ;  /* 0x0000093f0600c986 */ /* 0x000fe2000c10112e */
[----:B------:R-:W-:Y:S01]  /*4d70*/  ISETP.LT.OR P4, PT, R3, 0x12, !P3 ;  /* 0x000000120300780c */ /* 0x000fe20005f81670 */
[----:B------:R-:W-:-:S04]  /*4d80*/  @!P2 IMAD R13, R64, R72, RZ ;  /* 0x00000048400da224 */ /* 0x000fc800078e02ff */
[-C--:B------:R-:W-:Y:S01]  /*4d90*/  @!P5 IMAD R65, R65, R72.reuse, RZ ;  /* 0x000000484141d224 */ /* 0x080fe200078e02ff */
[----:B------:R1:W-:Y:S01]  /*4da0*/  @!P2 STG.E.U8 desc[UR46][R8.64+0x10], R13 ;  /* 0x0000100d0800a986 */ /* 0x0003e2000c10112e */
[C---:B------:R-:W-:Y:S02]  /*4db0*/  ISETP.LT.OR P2, PT, R3.reuse, 0x19, !P0 ;  /* 0x000000190300780c */ /* 0x040fe40004741670 */
[-C--:B0-----:R-:W-:Y:S01]  /*4dc0*/  @!P1 IMAD R5, R66, R72.reuse, RZ ;  /* 0x0000004842059224 */ /* 0x081fe200078e02ff */
[----:B------:R-:W-:Y:S01]  /*4dd0*/  @!P5 STG.E.U8 desc[UR46][R8.64+0x11], R65 ;  /* 0x000011410800d986 */ /* 0x000fe2000c10112e */
[C---:B------:R-:W-:Y:S02]  /*4de0*/  ISETP.LT.OR P0, PT, R3.reuse, 0x1a, !P0 ;  /* 0x0000001a0300780c */ /* 0x040fe40004701670 */
[----:B------:R-:W-:Y:S01]  /*4df0*/  ISETP.LT.OR P5, PT, R3, 0x19, !P3 ;  /* 0x000000190300780c */ /* 0x000fe20005fa1670 */
[----:B------:R-:W-:Y:S01]  /*4e00*/  @!P4 IMAD R67, R67, R72, RZ ;  /* 0x000000484343c224 */ /* 0x000fe200078e02ff */
[----:B------:R0:W-:Y:S01]  /*4e10*/  @!P1 STG.E.U8 desc[UR46][R6.64+0x10], R5 ;  /* 0x0000100506009986 */ /* 0x0001e2000c10112e */
[----:B------:R-:W-:-:S02]  /*4e20*/  ISETP.GE.AND P1, PT, R4, 0x81, PT ;  /* 0x000000810400780c */ /* 0x000fc40003f26270 */
[C---:B------:R-:W-:Y:S01]  /*4e30*/  ISETP.LT.OR P3, PT, R3.reuse, 0x1a, !P3 ;  /* 0x0000001a0300780c */ /* 0x040fe20005f61670 */
[----:B------:R-:W-:Y:S01]  /*4e40*/  @!P4 STG.E.U8 desc[UR46][R6.64+0x11], R67 ;  /* 0x000011430600c986 */ /* 0x000fe2000c10112e */
[----:B------:R-:W-:Y:S01]  /*4e50*/  ISETP.LT.OR P4, PT, R3, 0x1, !P1 ;  /* 0x000000010300780c */ /* 0x000fe20004f81670 */
[----:B-1----:R-:W-:-:S03]  /*4e60*/  @!P2 IMAD R13, R68, R72, RZ ;  /* 0x00000048440da224 */ /* 0x002fc600078e02ff */
[-C--:B------:R-:W-:Y:S02]  /*4e70*/  @!P0 IMAD R69, R69, R72.reuse, RZ ;  /* 0x0000004845458224 */ /* 0x080fe400078e02ff */
[----:B------:R-:W-:Y:S01]  /*4e80*/  @!P5 IMAD R15, R70, R72, RZ ;  /* 0x00000048460fd224 */ /* 0x000fe200078e02ff */
[----:B------:R1:W-:Y:S01]  /*4e90*/  @!P2 STG.E.U8 desc[UR46][R8.64+0x18], R13 ;  /* 0x0000180d0800a986 */ /* 0x0003e2000c10112e */
[----:B------:R-:W-:-:S03]  /*4ea0*/  ISETP.LT.OR P2, PT, R3, 0x2, !P1 ;  /* 0x000000020300780c */ /* 0x000fc60004f41670 */
[-C--:B------:R-:W-:Y:S01]  /*4eb0*/  @!P3 IMAD R71, R71, R72.reuse, RZ ;  /* 0x000000484747b224 */ /* 0x080fe200078e02ff */
[----:B------:R-:W-:Y:S01]  /*4ec0*/  @!P0 STG.E.U8 desc[UR46][R8.64+0x19], R69 ;  /* 0x0000194508008986 */ /* 0x000fe2000c10112e */
[----:B------:R-:W-:Y:S01]  /*4ed0*/  ISETP.GE.AND P0, PT, R4, 0x89, PT ;  /* 0x000000890400780c */ /* 0x000fe20003f06270 */
[----:B0-----:R-:W-:Y:S02]  /*4ee0*/  @!P4 IMAD R5, R40, R72, RZ ;  /* 0x000000482805c224 */ /* 0x001fe400078e02ff */
[----:B------:R0:W-:Y:S01]  /*4ef0*/  @!P5 STG.E.U8 desc[UR46][R6.64+0x18], R15 ;  /* 0x0000180f0600d986 */ /* 0x0001e2000c10112e */
[----:B------:R-:W-:-:S03]  /*4f00*/  @!P4 IADD3 R10, P5, R8, UR39, RZ ;  /* 0x00000027080acc10 */ /* 0x000fc6000ffbe0ff */
[----:B------:R-:W-:Y:S01]  /*4f10*/  @!P3 STG.E.U8 desc[UR46][R6.64+0x19], R71 ;  /* 0x000019470600b986 */ /* 0x000fe2000c10112e */
[----:B------:R-:W-:Y:S01]  /*4f20*/  ISETP.LT.OR P3, PT, R3, 0x1, !P0 ;  /* 0x000000010300780c */ /* 0x000fe20004761670 */
[----:B------:R-:W-:Y:S01]  /*4f30*/  @!P2 IMAD R57, R41, R72, RZ ;  /* 0x000000482939a224 */ /* 0x000fe200078e02ff */
[----:B------:R-:W-:Y:S02]  /*4f40*/  @!P4 IADD3.X R11, R9, UR38, RZ, P5, !PT ;  /* 0x00000026090bcc10 */ /* 0x000fe4000affe4ff */
[----:B------:R-:W-:-:S03]  /*4f50*/  @!P2 IADD3 R20, P5, R8, UR39, RZ ;  /* 0x000000270814ac10 */ /* 0x000fc6000ffbe0ff */
[----:B------:R2:W-:Y:S01]  /*4f60*/  @!P4 STG.E.U8 desc[UR46][R10.64], R5 ;  /* 0x000000050a00c986 */ /* 0x0005e2000c10112e */
[----:B------:R-:W-:Y:S02]  /*4f70*/  ISETP.LT.OR P4, PT, R3, 0x2, !P0 ;  /* 0x000000020300780c */ /* 0x000fe40004781670 */
[----:B------:R-:W-:-:S03]  /*4f80*/  @!P2 IADD3.X R21, R9, UR38, RZ, P5, !PT ;  /* 0x000000260915ac10 */ /* 0x000fc6000affe4ff */
[----:B------:R-:W-:Y:S01]  /*4f90*/  @!P3 IADD3 R12, P5, R6, UR39, RZ ;  /* 0x00000027060cbc10 */ /* 0x000fe2000ffbe0ff */
[----:B------:R-:W-:Y:S01]  /*4fa0*/  @!P3 IMAD R59, R42, R72, RZ ;  /* 0x000000482a3bb224 */ /* 0x000fe200078e02ff */
[----:B------:R3:W-:Y:S01]  /*4fb0*/  @!P2 STG.E.U8 desc[UR46][R20.64+0x1], R57 ;  /* 0x000001391400a986 */ /* 0x0007e2000c10112e */
[----:B------:R-:W-:Y:S02]  /*4fc0*/  ISETP.LT.OR P2, PT, R3, 0x9, !P1 ;  /* 0x000000090300780c */ /* 0x000fe40004f41670 */
[----:B-1----:R-:W-:-:S03]  /*4fd0*/  @!P3 IADD3.X R13, R7, UR38, RZ, P5, !PT ;  /* 0x00000026070dbc10 */ /* 0x002fc6000affe4ff */
[----:B------:R-:W-:Y:S01]  /*4fe0*/  @!P4 IADD3 R14, P5, R6, UR39, RZ ;  /* 0x00000027060ecc10 */ /* 0x000fe2000ffbe0ff */
[----:B------:R-:W-:Y:S01]  /*4ff0*/  @!P4 IMAD R43, R43, R72, RZ ;  /* 0x000000482b2bc224 */ /* 0x000fe200078e02ff */
[----:B------:R-:W-:Y:S01]  /*5000*/  @!P3 STG.E.U8 desc[UR46][R12.64], R59 ;  /* 0x0000003b0c00b986 */ /* 0x000fe2000c10112e */
[----:B------:R-:W-:Y:S02]  /*5010*/  ISETP.LT.OR P3, PT, R3, 0xa, !P1 ;  /* 0x0000000a0300780c */ /* 0x000fe40004f61670 */
[----:B0-----:R-:W-:-:S03]  /*5020*/  @!P4 IADD3.X R15, R7, UR38, RZ, P5, !PT ;  /* 0x00000026070fcc10 */ /* 0x001fc6000affe4ff */
[----:B------:R-:W-:Y:S01]  /*5030*/  @!P2 IADD3 R40, P5, R8, UR39, RZ ;  /* 0x000000270828ac10 */ /* 0x000fe2000ffbe0ff */
[----:B--2---:R-:W-:Y:S01]  /*5040*/  @!P2 IMAD R5, R44, R72, RZ ;  /* 0x000000482c05a224 */ /* 0x004fe200078e02ff */
[----:B------:R0:W-:Y:S01]  /*5050*/  @!P4 STG.E.U8 desc[UR46][R14.64+0x1], R43 ;  /* 0x0000012b0e00c986 */ /* 0x0001e2000c10112e */
[----:B------:R-:W-:Y:S02]  /*5060*/  ISETP.LT.OR P4, PT, R3, 0x9, !P0 ;  /* 0x000000090300780c */ /* 0x000fe40004781670 */
[----:B------:R-:W-:-:S03]  /*5070*/  @!P2 IADD3.X R41, R9, UR38, RZ, P5, !PT ;  /* 0x000000260929ac10 */ /* 0x000fc6000affe4ff */
[----:B---3--:R-:W-:Y:S01]  /*5080*/  @!P3 IADD3 R20, P5, R8, UR39, RZ ;  /* 0x000000270814bc10 */ /* 0x008fe2000ffbe0ff */
[----:B------:R-:W-:Y:S01]  /*5090*/  @!P3 IMAD R45, R45, R72, RZ ;  /* 0x000000482d2db224 */ /* 0x000fe200078e02ff */
[----:B------:R1:W-:Y:S01]  /*50a0*/  @!P2 STG.E.U8 desc[UR46][R40.64+0x8], R5 ;  /* 0x000008052800a986 */ /* 0x0003e2000c10112e */
[----:B------:R-:W-:Y:S02]  /*50b0*/  ISETP.LT.OR P2, PT, R3, 0xa, !P0 ;  /* 0x0000000a0300780c */ /* 0x000fe40004741670 */
[----:B------:R-:W-:-:S03]  /*50c0*/  @!P3 IADD3.X R21, R9, UR38, RZ, P5, !PT ;  /* 0x000000260915bc10 */ /* 0x000fc6000affe4ff */
[----:B------:R-:W-:Y:S01]  /*50d0*/  @!P4 IADD3 R10, P5, R6, UR39, RZ ;  /* 0x00000027060acc10 */ /* 0x000fe2000ffbe0ff */
[----:B0-----:R-:W-:Y:S01]  /*50e0*/  @!P4 IMAD R43, R46, R72, RZ ;  /* 0x000000482e2bc224 */ /* 0x001fe200078e02ff */
[----:B------:R0:W-:Y:S01]  /*50f0*/  @!P3 STG.E.U8 desc[UR46][R20.64+0x9], R45 ;  /* 0x0000092d1400b986 */ /* 0x0001e2000c10112e */
[----:B------:R-:W-:Y:S02]  /*5100*/  ISETP.LT.OR P3, PT, R3, 0x11, !P1 ;  /* 0x000000110300780c */ /* 0x000fe40004f61670 */
[----:B------:R-:W-:-:S03]  /*5110*/  @!P4 IADD3.X R11, R7, UR38, RZ, P5, !PT ;  /* 0x00000026070bcc10 */ /* 0x000fc6000affe4ff */
[----:B------:R-:W-:Y:S01]  /*5120*/  @!P2 IADD3 R12, P5, R6, UR39, RZ ;  /* 0x00000027060cac10 */ /* 0x000fe2000ffbe0ff */
[----:B------:R-:W-:Y:S01]  /*5130*/  @!P2 IMAD R47, R47, R72, RZ ;  /* 0x000000482f2fa224 */ /* 0x000fe200078e02ff */
[----:B------:R2:W-:Y:S01]  /*5140*/  @!P4 STG.E.U8 desc[UR46][R10.64+0x8], R43 ;  /* 0x0000082b0a00c986 */ /* 0x0005e2000c10112e */
[----:B------:R-:W-:Y:S02]  /*5150*/  ISETP.LT.OR P4, PT, R3, 0x12, !P1 ;  /* 0x000000120300780c */ /* 0x000fe40004f81670 */
[----:B------:R-:W-:-:S03]  /*5160*/  @!P2 IADD3.X R13, R7, UR38, RZ, P5, !PT ;  /* 0x00000026070dac10 */ /* 0x000fc6000affe4ff */
[----:B------:R-:W-:Y:S01]  /*5170*/  @!P3 IADD3 R14, P5, R8, UR39, RZ ;  /* 0x00000027080ebc10 */ /* 0x000fe2000ffbe0ff */
[----:B-1----:R-:W-:Y:S01]  /*5180*/  @!P3 IMAD R5, R48, R72, RZ ;  /* 0x000000483005b224 */ /* 0x002fe200078e02ff */
[----:B------:R1:W-:Y:S01]  /*5190*/  @!P2 STG.E.U8 desc[UR46][R12.64+0x9], R47 ;  /* 0x0000092f0c00a986 */ /* 0x0003e2000c10112e */
[----:B------:R-:W-:Y:S02]  /*51a0*/  ISETP.LT.OR P2, PT, R3, 0x11, !P0 ;  /* 0x000000110300780c */ /* 0x000fe40004741670 */
[----:B------:R-:W-:-:S03]  /*51b0*/  @!P3 IADD3.X R15, R9, UR38, RZ, P5, !PT ;  /* 0x00000026090fbc10 */ /* 0x000fc6000affe4ff */
[----:B0-----:R-:W-:Y:S01]  /*51c0*/  @!P4 IADD3 R20, P5, R8, UR39, RZ ;  /* 0x000000270814cc10 */ /* 0x001fe2000ffbe0ff */
[----:B------:R-:W-:Y:S01]  /*51d0*/  @!P4 IMAD R49, R49, R72, RZ ;  /* 0x000000483131c224 */ /* 0x000fe200078e02ff */
[----:B------:R0:W-:Y:S01]  /*51e0*/  @!P3 STG.E.U8 desc[UR46][R14.64+0x10], R5 ;  /* 0x000010050e00b986 */ /* 0x0001e2000c10112e */
[----:B------:R-:W-:Y:S02]  /*51f0*/  ISETP.LT.OR P3, PT, R3, 0x12, !P0 ;  /* 0x000000120300780c */ /* 0x000fe40004761670 */
[----:B------:R-:W-:-:S03]  /*5200*/  @!P4 IADD3.X R21, R9, UR38, RZ, P5, !PT ;  /* 0x000000260915cc10 */ /* 0x000fc6000affe4ff */
[----:B--2---:R-:W-:Y:S01]  /*5210*/  @!P2 IADD3 R10, P5, R6, UR39, RZ ;  /* 0x00000027060aac10 */ /* 0x004fe2000ffbe0ff */
[-C--:B------:R-:W-:Y:S01]  /*5220*/  @!P2 IMAD R41, R50, R72.reuse, RZ ;  /* 0x000000483229a224 */ /* 0x080fe200078e02ff */
[----:B------:R2:W-:Y:S01]  /*5230*/  @!P4 STG.E.U8 desc[UR46][R20.64+0x11], R49 ;  /* 0x000011311400c986 */ /* 0x0005e2000c10112e */
[C---:B------:R-:W-:Y:S02]  /*5240*/  ISETP.LT.OR P4, PT, R3.reuse, 0x19, !P1 ;  /* 0x000000190300780c */ /* 0x040fe40004f81670 */
[----:B------:R-:W-:Y:S02]  /*5250*/  ISETP.LT.OR P1, PT, R3, 0x1a, !P1 ;  /* 0x0000001a0300780c */ /* 0x000fe40004f21670 */
[----:B------:R-:W-:Y:S01]  /*5260*/  @!P2 IADD3.X R11, R7, UR38, RZ, P5, !PT ;  /* 0x00000026070bac10 */ /* 0x000fe2000affe4ff */
[----:B------:R-:W-:Y:S01]  /*5270*/  @!P3 IMAD R51, R51, R72, RZ ;  /* 0x000000483333b224 */ /* 0x000fe200078e02ff */
[----:B-1----:R-:W-:-:S03]  /*5280*/  @!P3 IADD3 R12, P5, R6, UR39, RZ ;  /* 0x00000027060cbc10 */ /* 0x002fc6000ffbe0ff */
[----:B------:R1:W-:Y:S01]  /*5290*/  @!P2 STG.E.U8 desc[UR46][R10.64+0x10], R41 ;  /* 0x000010290a00a986 */ /* 0x0003e2000c10112e */
[----:B------:R-:W-:Y:S02]  /*52a0*/  @!P3 IADD3.X R13, R7, UR38, RZ, P5, !PT ;  /* 0x00000026070dbc10 */ /* 0x000fe4000affe4ff */
[C---:B------:R-:W-:Y:S01]  /*52b0*/  ISETP.LT.OR P2, PT, R3.reuse, 0x19, !P0 ;  /* 0x000000190300780c */ /* 0x040fe20004741670 */
[-C--:B0-----:R-:W-:Y:S01]  /*52c0*/  @!P4 IMAD R5, R52, R72.reuse, RZ ;  /* 0x000000483405c224 */ /* 0x081fe200078e02ff */
[C---:B------:R-:W-:Y:S01]  /*52d0*/  @!P4 IADD3 R14, P5, R8.reuse, UR39, RZ ;  /* 0x00000027080ecc10 */ /* 0x040fe2000ffbe0ff */
[----:B------:R0:W-:Y:S01]  /*52e0*/  @!P3 STG.E.U8 desc[UR46][R12.64+0x11], R51 ;  /* 0x000011330c00b986 */ /* 0x0001e2000c10112e */
[----:B------:R-:W-:Y:S01]  /*52f0*/  ISETP.LT.OR P0, PT, R3, 0x1a, !P0 ;  /* 0x0000001a0300780c */ /* 0x000fe20004701670 */
[----:B------:R-:W-:Y:S01]  /*5300*/  @!P1 IMAD R53, R53, R72, RZ ;  /* 0x0000004835359224 */ /* 0x000fe200078e02ff */
[----:B--2---:R-:W-:Y:S02]  /*5310*/  @!P1 IADD3 R20, P3, R8, UR39, RZ ;  /* 0x0000002708149c10 */ /* 0x004fe4000ff7e0ff */
[----:B------:R-:W-:-:S02]  /*5320*/  @!P4 IADD3.X R15, R9, UR38, RZ, P5, !PT ;  /* 0x00000026090fcc10 */ /* 0x000fc4000affe4ff */
[----:B------:R-:W-:Y:S02]  /*5330*/  ISETP.GE.AND P5, PT, R4, 0x101, PT ;  /* 0x000001010400780c */ /* 0x000fe40003fa6270 */
[----:B------:R-:W-:Y:S01]  /*5340*/  @!P1 IADD3.X R21, R9, UR38, RZ, P3, !PT ;  /* 0x0000002609159c10 */ /* 0x000fe20009ffe4ff */
[----:B------:R-:W-:Y:S01]  /*5350*/  @!P4 STG.E.U8 desc[UR46][R14.64+0x18], R5 ;  /* 0x000018050e00c986 */ /* 0x000fe2000c10112e */
[----:B------:R-:W-:Y:S01]  /*5360*/  ISETP.LT.OR P3, PT, R3, 0x1, !P5 ;  /* 0x000000010300780c */ /* 0x000fe20006f61670 */
[-C--:B-1----:R-:W-:Y:S01]  /*5370*/  @!P2 IMAD R41, R54, R72.reuse, RZ ;  /* 0x000000483629a224 */ /* 0x082fe200078e02ff */
[C---:B------:R-:W-:Y:S01]  /*5380*/  @!P2 IADD3 R10, P4, R6.reuse, UR39, RZ ;  /* 0x00000027060aac10 */ /* 0x040fe2000ff9e0ff */
[----:B------:R1:W-:Y:S01]  /*5390*/  @!P1 STG.E.U8 desc[UR46][R20.64+0x19], R53 ;  /* 0x0000193514009986 */ /* 0x0003e2000c10112e */
[----:B0-----:R-:W-:Y:S01]  /*53a0*/  @!P0 IADD3 R12, P1, R6, UR39, RZ ;  /* 0x00000027060c8c10 */ /* 0x001fe2000ff3e0ff */
[----:B------:R-:W-:Y:S01]  /*53b0*/  @!P0 IMAD R55, R55, R72, RZ ;  /* 0x0000004837378224 */ /* 0x000fe200078e02ff */
[----:B------:R-:W-:-:S02]  /*53c0*/  @!P2 IADD3.X R11, R7, UR38, RZ, P4, !PT ;  /* 0x00000026070bac10 */ /* 0x000fc4000a7fe4ff */
[----:B------:R-:W-:Y:S02]  /*53d0*/  ISETP.LT.OR P4, PT, R3, 0x2, !P5 ;  /* 0x000000020300780c */ /* 0x000fe40006f81670 */
[----:B------:R-:W-:Y:S01]  /*53e0*/  @!P0 IADD3.X R13, R7, UR38, RZ, P1, !PT ;  /* 0x00000026070d8c10 */ /* 0x000fe20008ffe4ff */
[----:B------:R0:W-:Y:S01]  /*53f0*/  @!P2 STG.E.U8 desc[UR46][R10.64+0x18], R41 ;  /* 0x000018290a00a986 */ /* 0x0001e2000c10112e */
[----:B------:R-:W-:Y:S02]  /*5400*/  ISETP.GE.AND P1, PT, R4, 0x109, PT ;  /* 0x000001090400780c */ /* 0x000fe40003f26270 */
[----:B------:R-:W-:Y:S01]  /*5410*/  @!P3 IADD3 R4, P2, R8, UR43, RZ ;  /* 0x0000002b0804bc10 */ /* 0x000fe2000ff5e0ff */
[----:B------:R2:W-:Y:S01]  /*5420*/  @!P0 STG.E.U8 desc[UR46][R12.64+0x19], R55 ;  /* 0x000019370c008986 */ /* 0x0005e2000c10112e */
[----:B------:R-:W-:Y:S01]  /*5430*/  ISETP.LT.OR P0, PT, R3, 0x1, !P1 ;  /* 0x000000010300780c */ /* 0x000fe20004f01670 */
[----:B-1----:R-:W-:Y:S01]  /*5440*/  @!P3 IMAD R21, R24, R72, RZ ;  /* 0x000000481815b224 */ /* 0x002fe200078e02ff */
[----:B------:R-:W-:-:S03]  /*5450*/  @!P3 IADD3.X R5, R9, UR42, RZ, P2, !PT ;  /* 0x0000002a0905bc10 */ /* 0x000fc600097fe4ff */
[----:B------:R-:W-:Y:S01]  /*5460*/  @!P4 IADD3 R14, P2, R8, UR43, RZ ;  /* 0x0000002b080ecc10 */ /* 0x000fe2000ff5e0ff */
[----:B------:R-:W-:Y:S01]  /*5470*/  @!P4 IMAD R25, R25, R72, RZ ;  /* 0x000000481919c224 */ /* 0x000fe200078e02ff */
[----:B------:R-:W-:Y:S01]  /*5480*/  @!P3 STG.E.U8 desc[UR46][R4.64], R21 ;  /* 0x000000150400b986 */ /* 0x000fe2000c10112e */
        /* <DEDUP_REMOVED lines=8> */
[----:B------:R-:W-:Y:S01]  /*5510*/  @!P3 IMAD R27, R27, R72, RZ ;  /* 0x000000481b1bb224 */ /* 0x000fe200078e02ff */
[----:B------:R-:W-:Y:S01]  /*5520*/  @!P0 STG.E.U8 desc[UR46][R10.64], R41 ;  /* 0x000000290a008986 */ /* 0x000fe2000c10112e */
        /* <DEDUP_REMOVED lines=34> */
[----:B------:R2:W-:Y:S02]  /*5750*/  @!P3 STG.E.U8 desc[UR46][R14.64+0x11], R33 ;  /* 0x000011210e00b986 */ /* 0x0005e4000c10112e */
[----:B------:R-:W-:Y:S02]  /*5760*/  @!P4 IADD3.X R5, R7, UR42, RZ, P2, !PT ;  /* 0x0000002a0705cc10 */ /* 0x000fe400097fe4ff */
[C---:B------:R-:W-:Y:S02]  /*5770*/  ISETP.LT.OR P2, PT, R3.reuse, 0x19, !P5 ;  /* 0x000000190300780c */ /* 0x040fe40006f41670 */
[----:B------:R-:W-:Y:S01]  /*5780*/  ISETP.LT.OR P5, PT, R3, 0x1a, !P5 ;  /* 0x0000001a0300780c */ /* 0x000fe20006fa1670 */
[----:B------:R3:W-:Y:S01]  /*5790*/  @!P4 STG.E.U8 desc[UR46][R4.64+0x10], R25 ;  /* 0x000010190400c986 */ /* 0x0007e2000c10112e */
[----:B-1----:R-:W-:Y:S01]  /*57a0*/  @!P0 IADD3 R10, P3, R6, UR43, RZ ;  /* 0x0000002b060a8c10 */ /* 0x002fe2000ff7e0ff */
[----:B------:R-:W-:Y:S01]  /*57b0*/  @!P0 IMAD R35, R35, R72, RZ ;  /* 0x0000004823238224 */ /* 0x000fe200078e02ff */
[----:B------:R-:W-:-:S02]  /*57c0*/  ISETP.LT.OR P4, PT, R3, 0x19, !P1 ;  /* 0x000000190300780c */ /* 0x000fc40004f81670 */
[----:B------:R-:W-:Y:S02]  /*57d0*/  ISETP.LT.OR P1, PT, R3, 0x1a, !P1 ;  /* 0x0000001a0300780c */ /* 0x000fe40004f21670 */
[----:B------:R-:W-:-:S03]  /*57e0*/  @!P0 IADD3.X R11, R7, UR42, RZ, P3, !PT ;  /* 0x0000002a070b8c10 */ /* 0x000fc60009ffe4ff */
[-C--:B------:R-:W-:Y:S02]  /*57f0*/  @!P2 IMAD R3, R36, R72.reuse, RZ ;  /* 0x000000482403a224 */ /* 0x080fe400078e02ff */
[----:B------:R4:W-:Y:S01]  /*5800*/  @!P0 STG.E.U8 desc[UR46][R10.64+0x11], R35 ;  /* 0x000011230a008986 */ /* 0x0009e2000c10112e */
[C---:B0-----:R-:W-:Y:S01]  /*5810*/  @!P2 IADD3 R12, P0, R8.reuse, UR43, RZ ;  /* 0x0000002b080cac10 */ /* 0x041fe2000ff1e0ff */
[-C--:B------:R-:W-:Y:S01]  /*5820*/  @!P5 IMAD R37, R37, R72.reuse, RZ ;  /* 0x000000482525d224 */ /* 0x080fe200078e02ff */
[----:B------:R-:W-:Y:S01]  /*5830*/  @!P5 IADD3 R8, P3, R8, UR43, RZ ;  /* 0x0000002b0808dc10 */ /* 0x000fe2000ff7e0ff */
[-C--:B--2---:R-:W-:Y:S01]  /*5840*/  @!P4 IMAD R15, R38, R72.reuse, RZ ;  /* 0x00000048260fc224 */ /* 0x084fe200078e02ff */
[----:B------:R-:W-:Y:S01]  /*5850*/  @!P2 IADD3.X R13, R9, UR42, RZ, P0, !PT ;  /* 0x0000002a090dac10 */ /* 0x000fe200087fe4ff */
[----:B------:R-:W-:Y:S01]  /*5860*/  @!P1 IMAD R39, R39, R72, RZ ;  /* 0x0000004827279224 */ /* 0x000fe200078e02ff */
[----:B------:R-:W-:Y:S02]  /*5870*/  @!P5 IADD3.X R9, R9, UR42, RZ, P3, !PT ;  /* 0x0000002a0909dc10 */ /* 0x000fe40009ffe4ff */
[C---:B---3--:R-:W-:Y:S01]  /*5880*/  @!P4 IADD3 R4, P0, R6.reuse, UR43, RZ ;  /* 0x0000002b0604cc10 */ /* 0x048fe2000ff1e0ff */
[----:B------:R4:W-:Y:S01]  /*5890*/  @!P2 STG.E.U8 desc[UR46][R12.64+0x18], R3 ;  /* 0x000018030c00a986 */ /* 0x0009e2000c10112e */
[----:B------:R-:W-:-:S02]  /*58a0*/  @!P1 IADD3 R6, P3, R6, UR43, RZ ;  /* 0x0000002b06069c10 */ /* 0x000fc4000ff7e0ff */
[C---:B------:R-:W-:Y:S01]  /*58b0*/  @!P4 IADD3.X R5, R7.reuse, UR42, RZ, P0, !PT ;  /* 0x0000002a0705cc10 */ /* 0x040fe200087fe4ff */
[----:B------:R4:W-:Y:S01]  /*58c0*/  @!P5 STG.E.U8 desc[UR46][R8.64+0x19], R37 ;  /* 0x000019250800d986 */ /* 0x0009e2000c10112e */
[----:B------:R-:W-:-:S03]  /*58d0*/  @!P1 IADD3.X R7, R7, UR42, RZ, P3, !PT ;  /* 0x0000002a07079c10 */ /* 0x000fc60009ffe4ff */
[----:B------:R4:W-:Y:S04]  /*58e0*/  @!P4 STG.E.U8 desc[UR46][R4.64+0x18], R15 ;  /* 0x0000180f0400c986 */ /* 0x0009e8000c10112e */
[----:B------:R4:W-:Y:S02]  /*58f0*/  @!P1 STG.E.U8 desc[UR46][R6.64+0x19], R39 ;  /* 0x0000192706009986 */ /* 0x0009e4000c10112e */
.L_x_48:
[----:B------:R-:W-:Y:S05]  /*5900*/  BSYNC B0 ;  /* 0x0000000000007941 */ /* 0x000fea0003800000 */
.L_x_32:
[----:B------:R-:W-:Y:S01]  /*5910*/  ULDC UR4, c[0x0][0xc] ;  /* 0x0000030000047ab9 */ /* 0x000fe20000000800 */
[----:B------:R-:W-:Y:S01]  /*5920*/  ULDC UR5, c[0x0][0x10] ;  /* 0x0000040000057ab9 */ /* 0x000fe20000000800 */
[----:B----4-:R-:W2:Y:S01]  /*5930*/  LDC R3, c[0x0][0x14] ;  /* 0x00000500ff037b82 */ /* 0x010ea20000000800 */
[----:B------:R-:W-:Y:S01]  /*5940*/  UIMAD.WIDE.U32 UR4, UR4, UR5, URZ ;  /* 0x00000005040472a5 */ /* 0x000fe2000f8e003f */
[----:B------:R-:W-:Y:S02]  /*5950*/  IMAD.MOV.U32 R75, RZ, RZ, -0x1 ;  /* 0xffffffffff4b7424 */ /* 0x000fe400078e00ff */
[----:B------:R-:W-:-:S03]  /*5960*/  IMAD.MOV.U32 R76, RZ, RZ, -0x1 ;  /* 0xffffffffff4c7424 */ /* 0x000fc600078e00ff */
[----:B--2---:R-:W-:-:S04]  /*5970*/  IMAD.WIDE.U32 R16, R3, UR4, R16 ;  /* 0x0000000403107c25 */ /* 0x004fc8000f8e0010 */
[----:B------:R-:W-:Y:S01]  /*5980*/  IMAD R3, R3, UR5, RZ ;  /* 0x0000000503037c24 */ /* 0x000fe2000f8e02ff */
[----:B------:R-:W-:Y:S02]  /*5990*/  ULDC.64 UR4, c[0x0][0x650] ;  /* 0x0001940000047ab9 */ /* 0x000fe40000000a00 */
[----:B------:R-:W-:Y:S01]  /*59a0*/  ISETP.GE.U32.AND P0, PT, R16, UR4, PT ;  /* 0x0000000410007c0c */ /* 0x000fe2000bf06070 */
[--C-:B------:R-:W-:Y:S01]  /*59b0*/  IMAD.IADD R17, R17, 0x1, R3.reuse ;  /* 0x0000000111117824 */ /* 0x100fe200078e0203 */
[----:B------:R-:W-:-:S04]  /*59c0*/  PRMT R3, RZ, 0x7610, R3 ;  /* 0x00007610ff037816 */ /* 0x000fc80000000003 */
[----:B------:R-:W-:-:S13]  /*59d0*/  ISETP.GE.U32.AND.EX P0, PT, R17, UR5, PT, P0 ;  /* 0x0000000511007c0c */ /* 0x000fda000bf06100 */
[----:B------:R-:W-:Y:S05]  /*59e0*/  @P0 BRA `(.L_x_49) ;  /* 0x0000000400640947 */ /* 0x000fea0003800000 */
[----:B------:R-:W2:Y:S01]  /*59f0*/  S2R R12, SR_CTAID.X ;  /* 0x00000000000c7919 */ /* 0x000ea20000002500 */
[----:B------:R-:W3:Y:S01]  /*5a00*/  LDC.64 R10, c[0x0][0x628] ;  /* 0x00018a00ff0a7b82 */ /* 0x000ee20000000a00 */
[----:B------:R-:W-:Y:S01]  /*5a10*/  ULDC UR4, c[0x0][0x150] ;  /* 0x0000540000047ab9 */ /* 0x000fe20000000800 */
[----:B------:R-:W-:Y:S01]  /*5a20*/  IMAD.MOV.U32 R8, RZ, RZ, R16 ;  /* 0x000000ffff087224 */ /* 0x000fe200078e0010 */
[----:B------:R-:W4:Y:S01]  /*5a30*/  S2R R24, SR_CTAID.Y ;  /* 0x0000000000187919 */ /* 0x000f220000002600 */
[----:B------:R-:W-:-:S04]  /*5a40*/  IMAD.MOV.U32 R9, RZ, RZ, R17 ;  /* 0x000000ffff097224 */ /* 0x000fc800078e0011 */
[----:B------:R-:W0:Y:S08]  /*5a50*/  LDC R21, c[0x0][0x144] ;  /* 0x00005100ff157b82 */ /* 0x000e300000000800 */
[----:B------:R-:W0:Y:S08]  /*5a60*/  LDC R0, c[0x0][0x630] ;  /* 0x00018c00ff007b82 */ /* 0x000e300000000800 */
[----:B------:R-:W0:Y:S01]  /*5a70*/  LDC.64 R14, c[0x0][0x620] ;  /* 0x00018800ff0e7b82 */ /* 0x000e220000000a00 */
[----:B---3--:R-:W-:-:S04]  /*5a80*/  ISETP.NE.U32.AND P0, PT, R10, RZ, PT ;  /* 0x000000ff0a00720c */ /* 0x008fc80003f05070 */
[----:B------:R-:W-:Y:S02]  /*5a90*/  ISETP.NE.AND.EX P0, PT, R11, RZ, PT, P0 ;  /* 0x000000ff0b00720c */ /* 0x000fe40003f05300 */
[----:B--2---:R-:W-:-:S05]  /*5aa0*/  I2FP.F32.U32 R3, R12 ;  /* 0x0000000c00037245 */ /* 0x004fca0000201000 */
[----:B------:R-:W-:-:S04]  /*5ab0*/  FMUL R3, R3, UR4 ;  /* 0x0000000403037c20 */ /* 0x000fc80008400000 */
[----:B------:R2:W3:Y:S02]  /*5ac0*/  F2I.U32.TRUNC.NTZ R20, R3 ;  /* 0x0000000300147305 */ /* 0x0004e4000020f000 */
[----:B----4-:R-:W-:Y:S05]  /*5ad0*/  @!P0 BRA `(.L_x_50) ;  /* 0x0000000000288947 */ /* 0x010fea0003800000 */
[----:B--2---:R-:W2:Y:S02]  /*5ae0*/  LDC R3, c[0x0][0x634] ;  /* 0x00018d00ff037b82 */ /* 0x004ea40000000800 */
[----:B--2---:R-:W-:-:S05]  /*5af0*/  IADD3 R3, P0, R16, R3, RZ ;  /* 0x0000000310037210 */ /* 0x004fca0007f1e0ff */
[----:B------:R-:W-:-:S04]  /*5b00*/  IMAD.X R13, RZ, RZ, R17, P0 ;  /* 0x000000ffff0d7224 */ /* 0x000fc800000e0611 */
[----:B-1----:R-:W-:-:S04]  /*5b10*/  IMAD.WIDE.U32 R4, R13, R10, RZ ;  /* 0x0000000a0d047225 */ /* 0x002fc800078e00ff */
[----:B------:R-:W-:-:S04]  /*5b20*/  IMAD.WIDE.U32 R6, P0, R3, R11, R4 ;  /* 0x0000000b03067225 */ /* 0x000fc80007800004 */
[----:B------:R-:W-:-:S04]  /*5b30*/  IMAD.WIDE.U32 R4, R3, R10, RZ ;  /* 0x0000000a03047225 */ /* 0x000fc800078e00ff */
[----:B------:R-:W-:Y:S01]  /*5b40*/  IMAD.X R9, RZ, RZ, RZ, P0 ;  /* 0x000000ffff097224 */ /* 0x000fe200000e06ff */
[----:B------:R-:W-:Y:S01]  /*5b50*/  IADD3 RZ, P0, R5, R6, RZ ;  /* 0x0000000605ff7210 */ /* 0x000fe20007f1e0ff */
[----:B------:R-:W-:-:S04]  /*5b60*/  IMAD.MOV.U32 R8, RZ, RZ, R7 ;  /* 0x000000ffff087224 */ /* 0x000fc800078e0007 */
[----:B------:R-:W-:-:S08]  /*5b70*/  IMAD.WIDE.U32.X R8, R13, R11, R8, P0 ;  /* 0x0000000b0d087225 */ /* 0x000fd000000e0408 */
.L_x_50:
[----:B------:R-:W4:Y:S01]  /*5b80*/  LDC.64 R28, c[0x0][0x640] ;  /* 0x00019000ff1c7b82 */ /* 0x000f220000000a00 */
[-CC-:B0-----:R-:W-:Y:S01]  /*5b90*/  SHF.R.U64 R76, R8, R0.reuse, R9.reuse ;  /* 0x00000000084c7219 */ /* 0x181fe20000001209 */
[----:B---3--:R-:W-:Y:S01]  /*5ba0*/  IMAD.MOV R20, RZ, RZ, -R20 ;  /* 0x000000ffff147224 */ /* 0x008fe200078e0a14 */
[----:B------:R-:W-:Y:S01]  /*5bb0*/  SHF.R.U32.HI R0, RZ, R0, R9 ;  /* 0x00000000ff007219 */ /* 0x000fe20000011609 */
[----:B------:R-:W-:Y:S01]  /*5bc0*/  ULDC UR4, c[0x0][0x154] ;  /* 0x0000550000047ab9 */ /* 0x000fe20000000800 */
[----:B--2---:R-:W-:Y:S01]  /*5bd0*/  IADD3 R3, P0, RZ, -R76, RZ ;  /* 0x8000004cff037210 */ /* 0x004fe20007f1e0ff */
[----:B------:R-:W-:Y:S02]  /*5be0*/  IMAD R21, R21, R20, R12 ;  /* 0x0000001415157224 */ /* 0x000fe400078e020c */
[----:B------:R-:W0:Y:S01]  /*5bf0*/  LDC R6, c[0x0][0x618] ;  /* 0x00018600ff067b82 */ /* 0x000e220000000800 */
[----:B------:R-:W-:Y:S02]  /*5c00*/  IMAD.MOV.U32 R7, RZ, RZ, 0x1 ;  /* 0x00000001ff077424 */ /* 0x000fe400078e00ff */
[----:B-1----:R-:W-:-:S04]  /*5c10*/  IMAD.X R5, RZ, RZ, ~R0, P0 ;  /* 0x000000ffff057224 */ /* 0x002fc800000e0e00 */
[-C--:B------:R-:W-:Y:S01]  /*5c20*/  IMAD R0, R5, R14.reuse, RZ ;  /* 0x0000000e05007224 */ /* 0x080fe200078e02ff */
[----:B------:R-:W1:Y:S01]  /*5c30*/  LDC R8, c[0x0][0x608] ;  /* 0x00018200ff087b82 */ /* 0x000e620000000800 */
[----:B------:R-:W-:-:S04]  /*5c40*/  IMAD.WIDE.U32 R4, R3, R14, R16 ;  /* 0x0000000e03047225 */ /* 0x000fc800078e0010 */
[----:B------:R-:W-:Y:S01]  /*5c50*/  IMAD R3, R3, R15, R0 ;  /* 0x0000000f03037224 */ /* 0x000fe200078e0200 */
[----:B------:R-:W-:Y:S02]  /*5c60*/  I2FP.F32.U32 R0, R24 ;  /* 0x0000001800007245 */ /* 0x000fe40000201000 */
[----:B------:R-:W2:Y:S01]  /*5c70*/  LDC R26, c[0x0][0x658] ;  /* 0x00019600ff1a7b82 */ /* 0x000ea20000000800 */
[----:B------:R-:W-:Y:S01]  /*5c80*/  IMAD.IADD R3, R5, 0x1, R3 ;  /* 0x0000000105037824 */ /* 0x000fe200078e0203 */
[----:B----4-:R-:W-:Y:S01]  /*5c90*/  ISETP.NE.U32.AND P0, PT, R28, RZ, PT ;  /* 0x000000ff1c00720c */ /* 0x010fe20003f05070 */
[----:B------:R-:W-:Y:S01]  /*5ca0*/  FMUL R0, R0, UR4 ;  /* 0x0000000400007c20 */ /* 0x000fe20008400000 */
[----:B------:R-:W-:Y:S02]  /*5cb0*/  IMAD.MOV.U32 R5, RZ, RZ, -0x1 ;  /* 0xffffffffff057424 */ /* 0x000fe400078e00ff */
[----:B------:R-:W-:Y:S01]  /*5cc0*/  ISETP.NE.AND.EX P0, PT, R29, RZ, PT, P0 ;  /* 0x000000ff1d00720c */ /* 0x000fe20003f05300 */
[----:B------:R3:W4:Y:S01]  /*5cd0*/  F2I.U32.TRUNC.NTZ R13, R0 ;  /* 0x00000000000d7305 */ /* 0x000722000020f000 */
[----:B------:R-:W3:Y:S01]  /*5ce0*/  LDC R15, c[0x0][0x148] ;  /* 0x00005200ff0f7b82 */ /* 0x000ee20000000800 */
[----:B0-----:R-:W-:-:S02]  /*5cf0*/  SHF.R.U64 R12, R4, R6, R3 ;  /* 0x00000006040c7219 */ /* 0x001fc40000001203 */
[----:B------:R-:W-:-:S05]  /*5d00*/  SHF.R.U32.HI R3, RZ, R6, R3 ;  /* 0x00000006ff037219 */ /* 0x000fca0000011603 */
[----:B------:R-:W0:Y:S01]  /*5d10*/  LDC R20, c[0x0][0x600] ;  /* 0x00018000ff147b82 */ /* 0x000e220000000800 */
[-CC-:B-1----:R-:W-:Y:S02]  /*5d20*/  SHF.R.U64 R10, R12, R8.reuse, R3.reuse ;  /* 0x000000080c0a7219 */ /* 0x182fe40000001203 */
[----:B------:R-:W-:-:S05]  /*5d30*/  SHF.R.U32.HI R3, RZ, R8, R3 ;  /* 0x00000008ff037219 */ /* 0x000fca0000011603 */
[----:B------:R-:W1:Y:S01]  /*5d40*/  LDC R27, c[0x0][0x648] ;  /* 0x00019200ff1b7b82 */ /* 0x000e620000000800 */
[-C--:B--2---:R-:W-:Y:S02]  /*5d50*/  SHF.L.U32 R4, R5, R26.reuse, RZ ;  /* 0x0000001a05047219 */ /* 0x084fe400000006ff */
[-CC-:B------:R-:W-:Y:S02]  /*5d60*/  SHF.R.U64 R14, R10, R26.reuse, R3.reuse ;  /* 0x0000001a0a0e7219 */ /* 0x180fe40000001203 */
[----:B------:R-:W-:Y:S02]  /*5d70*/  SHF.R.U32.HI R5, RZ, R26, R3 ;  /* 0x0000001aff057219 */ /* 0x000fe40000011603 */
[----:B------:R-:W-:Y:S01]  /*5d80*/  LOP3.LUT R25, RZ, R4, RZ, 0x33, !PT ;  /* 0x00000004ff197212 */ /* 0x000fe200078e33ff */
[----:B------:R-:W2:Y:S01]  /*5d90*/  LDC R30, c[0x0][0x638] ;  /* 0x00018e00ff1e7b82 */ /* 0x000ea20000000800 */
[----:B------:R-:W-:Y:S01]  /*5da0*/  SHF.L.U32 R26, R7, R26, RZ ;  /* 0x0000001a071a7219 */ /* 0x000fe200000006ff */
[----:B------:R-:W-:-:S06]  /*5db0*/  IMAD.MOV.U32 R4, RZ, RZ, R14 ;  /* 0x000000ffff047224 */ /* 0x000fcc00078e000e */
[----:B------:R-:W0:Y:S01]  /*5dc0*/  LDC R31, c[0x0][0x610] ;  /* 0x00018400ff1f7b82 */ /* 0x000e220000000800 */
[----:B----4-:R-:W-:Y:S05]  /*5dd0*/  @!P0 BRA `(.L_x_51) ;  /* 0x0000000000288947 */ /* 0x010fea0003800000 */
        /* <DEDUP_REMOVED lines=10> */
.L_x_51:
[----:B------:R-:W-:Y:S01]  /*5e80*/  ISETP.NE.AND P0, PT, R2, 0x1, PT ;  /* 0x000000010200780c */ /* 0x000fe20003f05270 */
[----:B0-----:R-:W-:Y:S01]  /*5e90*/  VIADD R7, R20, 0xffffffff ;  /* 0xffffffff14077836 */ /* 0x001fe20000000000 */
[----:B-1-3--:R-:W-:Y:S01]  /*5ea0*/  SHF.R.U64 R0, R4, R27, R5 ;  /* 0x0000001b04007219 */ /* 0x00afe20000001205 */
[----:B------:R-:W-:Y:S01]  /*5eb0*/  IMAD.MOV R13, RZ, RZ, -R13 ;  /* 0x000000ffff0d7224 */ /* 0x000fe200078e0a0d */
[----:B------:R-:W-:Y:S01]  /*5ec0*/  LOP3.LUT R5, R10, R25, RZ, 0xc0, !PT ;  /* 0x000000190a057212 */ /* 0x000fe200078ec0ff */
[----:B------:R-:W-:Y:S01]  /*5ed0*/  IMAD.MOV.U32 R4, RZ, RZ, 0x1 ;  /* 0x00000001ff047424 */ /* 0x000fe200078e00ff */
[----:B------:R-:W-:Y:S01]  /*5ee0*/  LOP3.LUT R12, R12, R7, RZ, 0xc0, !PT ;  /* 0x000000070c0c7212 */ /* 0x000fe200078ec0ff */
[----:B------:R-:W-:Y:S02]  /*5ef0*/  IMAD.MOV R3, RZ, RZ, -R0 ;  /* 0x000000ffff037224 */ /* 0x000fe400078e0a00 */
[----:B------:R-:W-:Y:S02]  /*5f00*/  IMAD R0, R26, R0, R5 ;  /* 0x000000001a007224 */ /* 0x000fe400078e0205 */
[----:B--2---:R-:W-:-:S02]  /*5f10*/  IMAD R3, R3, R30, R14 ;  /* 0x0000001e03037224 */ /* 0x004fc400078e020e */
[----:B------:R-:W-:Y:S02]  /*5f20*/  @P0 IMAD R21, R15, R13, R24 ;  /* 0x0000000d0f150224 */ /* 0x000fe400078e0218 */
[----:B------:R-:W-:Y:S01]  /*5f30*/  IMAD R5, R3, R20, R12 ;  /* 0x0000001403057224 */ /* 0x000fe200078e020c */
[----:B------:R-:W-:Y:S01]  /*5f40*/  PRMT R3, R4, 0x7610, R3 ;  /* 0x0000761004037816 */ /* 0x000fe20000000003 */
[----:B------:R-:W-:-:S05]  /*5f50*/  IMAD R0, R0, R31, R21 ;  /* 0x0000001f00007224 */ /* 0x000fca00078e0215 */
[----:B------:R-:W-:Y:S02]  /*5f60*/  SEL R75, R5, R0, !P0 ;  /* 0x00000000054b7207 */ /* 0x000fe40004000000 */
[----:B------:R-:W-:-:S07]  /*5f70*/  SEL R0, R0, R5, !P0 ;  /* 0x0000000500007207 */ /* 0x000fce0004000000 */
.L_x_49:
[----:B------:R-:W-:Y:S01]  /*5f80*/  LOP3.LUT P0, RZ, R3, 0xff, RZ, 0xc0, !PT ;  /* 0x000000ff03ff7812 */ /* 0x000fe2000780c0ff */
[----:B------:R-:W-:-:S12]  /*5f90*/  IMAD.MOV.U32 R77, RZ, RZ, R0 ;  /* 0x000000ffff4d7224 */ /* 0x000fd800078e0000 */
[----:B------:R-:W-:Y:S05]  /*5fa0*/  @P0 BRA `(.L_x_52) ;  /* 0xffffffb000980947 */ /* 0x000fea000383ffff */
[----:B------:R-:W-:Y:S05]  /*5fb0*/  EXIT ;  /* 0x000000000000794d */ /* 0x000fea0003800000 */
.L_x_7:
[----:B0-----:R-:W-:Y:S01]  /*5fc0*/  ULDC.64 UR4, c[0x0][0x650] ;  /* 0x0001940000047ab9 */ /* 0x001fe20000000a00 */
        /* <DEDUP_REMOVED lines=25> */
.L_x_54:
[----:B------:R-:W0:Y:S01]  /*6160*/  LDC.64 R28, c[0x0][0x640] ;  /* 0x00019000ff1c7b82 */ /* 0x000e220000000a00 */
[-CC-:B------:R-:W-:Y:S01]  /*6170*/  SHF.R.U64 R22, R12, R6.reuse, R13.reuse ;  /* 0x000000060c167219 */ /* 0x180fe2000000120d */
[----:B------:R-:W-:Y:S01]  /*6180*/  IMAD.MOV.U32 R30, RZ, RZ, 0x1 ;  /* 0x00000001ff1e7424 */ /* 0x000fe200078e00ff */
[----:B------:R-:W-:Y:S02]  /*6190*/  SHF.R.U32.HI R6, RZ, R6, R13 ;  /* 0x00000006ff067219 */ /* 0x000fe4000001160d */
        /* <DEDUP_REMOVED lines=8> */
[----:B------:R-:W-:Y:S01]  /*6220*/  IMAD.IADD R9, R9, 0x1, R11 ;  /* 0x0000000109097824 */ /* 0x000fe200078e020b */
[----:B0-----:R-:W-:-:S04]  /*6230*/  ISETP.NE.U32.AND P0, PT, R28, RZ, PT ;  /* 0x000000ff1c00720c */ /* 0x001fc80003f05070 */
[----:B------:R-:W-:Y:S02]  /*6240*/  ISETP.NE.AND.EX P0, PT, R29, RZ, PT, P0 ;  /* 0x000000ff1d00720c */ /* 0x000fe40003f05300 */
[----:B------:R-:W0:Y:S01]  /*6250*/  LDC R20, c[0x0][0x600] ;  /* 0x00018000ff147b82 */ /* 0x000e220000000800 */
[-CC-:B-1----:R-:W-:Y:S01]  /*6260*/  SHF.R.U64 R14, R8, R10.reuse, R9.reuse ;  /* 0x0000000a080e7219 */ /* 0x182fe20000001209 */
[----:B------:R-:W-:Y:S01]  /*6270*/  IMAD.MOV.U32 R8, RZ, RZ, -0x1 ;  /* 0xffffffffff087424 */ /* 0x000fe200078e00ff */
[----:B------:R-:W-:-:S05]  /*6280*/  SHF.R.U32.HI R9, RZ, R10, R9 ;  /* 0x0000000aff097219 */ /* 0x000fca0000011609 */
[----:B------:R-:W1:Y:S01]  /*6290*/  LDC R26, c[0x0][0x648] ;  /* 0x00019200ff1a7b82 */ /* 0x000e620000000800 */
[-CC-:B--2---:R-:W-:Y:S02]  /*62a0*/  SHF.R.U64 R21, R14, R12.reuse, R9.reuse ;  /* 0x0000000c0e157219 */ /* 0x184fe40000001209 */
[----:B------:R-:W-:-:S05]  /*62b0*/  SHF.R.U32.HI R6, RZ, R12, R9 ;  /* 0x0000000cff067219 */ /* 0x000fca0000011609 */
[----:B------:R-:W2:Y:S01]  /*62c0*/  LDC R27, c[0x0][0x638] ;  /* 0x00018e00ff1b7b82 */ /* 0x000ea20000000800 */
[-C--:B---3--:R-:W-:Y:S02]  /*62d0*/  SHF.L.U32 R8, R8, R25.reuse, RZ ;  /* 0x0000001908087219 */ /* 0x088fe400000006ff */
[-CC-:B------:R-:W-:Y:S02]  /*62e0*/  SHF.R.U64 R23, R21, R25.reuse, R6.reuse ;  /* 0x0000001915177219 */ /* 0x180fe40000001206 */
[----:B------:R-:W-:Y:S02]  /*62f0*/  LOP3.LUT R32, RZ, R8, RZ, 0x33, !PT ;  /* 0x00000008ff207212 */ /* 0x000fe400078e33ff */
[----:B------:R-:W-:Y:S01]  /*6300*/  SHF.R.U32.HI R9, RZ, R25, R6 ;  /* 0x00000019ff097219 */ /* 0x000fe20000011606 */
[----:B------:R-:W3:Y:S01]  /*6310*/  LDC R31, c[0x0][0x610] ;  /* 0x00018400ff1f7b82 */ /* 0x000ee20000000800 */
[----:B------:R-:W-:Y:S01]  /*6320*/  IMAD.MOV.U32 R8, RZ, RZ, R23 ;  /* 0x000000ffff087224 */ /* 0x000fe200078e0017 */
[----:B------:R-:W-:Y:S06]  /*6330*/  @!P0 BRA `(.L_x_55) ;  /* 0x0000000000288947 */ /* 0x000fec0003800000 */
        /* <DEDUP_REMOVED lines=10> */
.L_x_55:
[----:B------:R-:W-:Y:S02]  /*63e0*/  ISETP.NE.AND P0, PT, R2, 0x1, PT ;  /* 0x000000010200780c */ /* 0x000fe40003f05270 */
[----:B-1----:R-:W-:Y:S01]  /*63f0*/  SHF.R.U64 R6, R8, R26, R9 ;  /* 0x0000001a08067219 */ /* 0x002fe20000001209 */
[----:B0-----:R-:W-:Y:S01]  /*6400*/  VIADD R9, R20, 0xffffffff ;  /* 0xffffffff14097836 */ /* 0x001fe20000000000 */
[----:B------:R-:W-:Y:S02]  /*6410*/  SHF.L.U32 R30, R30, R25, RZ ;  /* 0x000000191e1e7219 */ /* 0x000fe400000006ff */
[----:B------:R-:W-:Y:S01]  /*6420*/  LOP3.LUT R5, R21, R32, RZ, 0xc0, !PT ;  /* 0x0000002015057212 */ /* 0x000fe200078ec0ff */
[----:B------:R-:W-:-:S04]  /*6430*/  IMAD.MOV R8, RZ, RZ, -R6 ;  /* 0x000000ffff087224 */ /* 0x000fc800078e0a06 */
[----:B------:R-:W-:Y:S01]  /*6440*/  IMAD R6, R30, R6, R5 ;  /* 0x000000061e067224 */ /* 0x000fe200078e0205 */
[----:B------:R-:W-:Y:S01]  /*6450*/  LOP3.LUT R5, R14, R9, RZ, 0xc0, !PT ;  /* 0x000000090e057212 */ /* 0x000fe200078ec0ff */
[----:B------:R-:W-:Y:S02]  /*6460*/  @P0 IMAD R3, R7, R24, R4 ;  /* 0x0000001807030224 */ /* 0x000fe400078e0204 */
[----:B--2---:R-:W-:Y:S02]  /*6470*/  IMAD R4, R8, R27, R23 ;  /* 0x0000001b08047224 */ /* 0x004fe400078e0217 */
[----:B---3--:R-:W-:Y:S02]  /*6480*/  IMAD R3, R6, R31, R3 ;  /* 0x0000001f06037224 */ /* 0x008fe400078e0203 */
[----:B------:R-:W-:Y:S02]  /*6490*/  IMAD R4, R4, R20, R5 ;  /* 0x0000001404047224 */ /* 0x000fe400078e0205 */
[----:B------:R-:W-:-:S02]  /*64a0*/  IMAD.MOV.U32 R8, RZ, RZ, 0x1 ;  /* 0x00000001ff087424 */ /* 0x000fc400078e00ff */
[----:B------:R-:W-:Y:S01]  /*64b0*/  IMAD.MOV.U32 R6, RZ, RZ, R22 ;  /* 0x000000ffff067224 */ /* 0x000fe200078e0016 */
[----:B------:R-:W-:Y:S02]  /*64c0*/  SEL R21, R4, R3, !P0 ;  /* 0x0000000304157207 */ /* 0x000fe40004000000 */
[----:B------:R-:W-:-:S07]  /*64d0*/  SEL R20, R3, R4, !P0 ;  /* 0x0000000403147207 */ /* 0x000fce0004000000 */
.L_x_53:
[----:B------:R-:W-:-:S08]  /*64e0*/  NOP ;  /* 0x0000000000007918 */ /* 0x000fd00000000000 */
[----:B------:R-:W0:-:S00]  /*64f0*/  USETMAXREG.DEALLOC.CTAPOOL 0x28 ;  /* 0x00000028000079c8 */ /* 0x000e0000080e0500 */
[----:B0-----:R-:W-:-:S13]  /*6500*/  ISETP.NE.AND P0, PT, R0, RZ, PT ;  /* 0x000000ff0000720c */ /* 0x001fda0003f05270 */
[----:B------:R-:W-:Y:S05]  /*6510*/  @P0 EXIT ;  /* 0x000000000000094d */ /* 0x000fea0003800000 */
[----:B------:R-:W-:Y:S01]  /*6520*/  LOP3.LUT P0, RZ, R8, 0xff, RZ, 0xc0, !PT ;  /* 0x000000ff08ff7812 */ /* 0x000fe2000780c0ff */
[----:B------:R-:W-:Y:S02]  /*6530*/  IMAD.MOV.U32 R0, RZ, RZ, 0x1 ;  /* 0x00000001ff007424 */ /* 0x000fe400078e00ff */
[----:B------:R-:W-:-:S10]  /*6540*/  IMAD.MOV.U32 R3, RZ, RZ, RZ ;  /* 0x000000ffff037224 */ /* 0x000fd400078e00ff */
[----:B------:R-:W-:Y:S05]  /*6550*/  @!P0 BRA `(.L_x_56) ;  /* 0x0000000c007c8947 */ /* 0x000fea0003800000 */
[----:B------:R-:W0:Y:S01]  /*6560*/  LDC R0, c[0x0][0x28c] ;  /* 0x0000a300ff007b82 */ /* 0x000e220000000800 */
[----:B------:R-:W1:Y:S01]  /*6570*/  S2R R10, SR_CgaCtaId ;  /* 0x00000000000a7919 */ /* 0x000e620000008800 */
[----:B------:R-:W-:Y:S01]  /*6580*/  ULDC UR5, c[0x0][0x658] ;  /* 0x0001960000057ab9 */ /* 0x000fe20000000800 */
[----:B------:R-:W-:Y:S01]  /*6590*/  UMOV UR7, 0xffffffff ;  /* 0xffffffff00077882 */ /* 0x000fe20000000000 */
[----:B------:R-:W-:Y:S01]  /*65a0*/  ULDC UR6, c[0x0][0xc] ;  /* 0x0000030000067ab9 */ /* 0x000fe20000000800 */
[----:B------:R-:W-:Y:S01]  /*65b0*/  USHF.L.U32 UR9, UR7, UR5, URZ ;  /* 0x0000000507097299 */ /* 0x000fe2000800063f */
[----:B------:R-:W-:Y:S01]  /*65c0*/  BSSY B0, `(.L_x_56) ;  /* 0x00000d8000007945 */ /* 0x000fe20003800000 */
[----:B------:R-:W-:Y:S01]  /*65d0*/  UMOV UR8, 0x1 ;  /* 0x0000000100087882 */ /* 0x000fe20000000000 */
[----:B------:R-:W-:Y:S01]  /*65e0*/  ULDC UR7, c[0x0][0x10] ;  /* 0x0000040000077ab9 */ /* 0x000fe20000000800 */
[----:B------:R-:W-:Y:S01]  /*65f0*/  USHF.L.U32 UR5, UR8, UR5, URZ ;  /* 0x0000000508057299 */ /* 0x000fe2000800063f */
[----:B------:R-:W-:Y:S01]  /*6600*/  IMAD.MOV.U32 R9, RZ, RZ, 0x1 ;  /* 0x00000001ff097424 */ /* 0x000fe200078e00ff */
[----:B------:R-:W-:Y:S01]  /*6610*/  UIMAD.WIDE.U32 UR6, UR6, UR7, URZ ;  /* 0x00000007060672a5 */ /* 0x000fe2000f8e003f */
[----:B------:R-:W-:Y:S01]  /*6620*/  LOP3.LUT R13, R19, 0x2, RZ, 0xfc, !PT ;  /* 0x00000002130d7812 */ /* 0x000fe200078efcff */
[----:B------:R-:W-:Y:S01]  /*6630*/  ULDC UR8, c[0x0][0x14] ;  /* 0x0000050000087ab9 */ /* 0x000fe20000000800 */
[----:B------:R-:W-:Y:S01]  /*6640*/  ULDC UR4, c[0x0][0x600] ;  /* 0x0001800000047ab9 */ /* 0x000fe20000000800 */
[----:B------:R-:W-:-:S02]  /*6650*/  UIMAD.WIDE.U32 UR30, UR6, UR8, URZ ;  /* 0x00000008061e72a5 */ /* 0x000fc4000f8e003f */
[----:B------:R-:W-:Y:S02]  /*6660*/  UIMAD UR7, UR7, UR8, URZ ;  /* 0x00000008070772a4 */ /* 0x000fe4000f8e023f */
[----:B------:R-:W-:Y:S02]  /*6670*/  UIADD3 UR4, UR4, -0x1, URZ ;  /* 0xffffffff04047890 */ /* 0x000fe4000fffe03f */
[----:B------:R-:W-:Y:S02]  /*6680*/  ULOP3.LUT UR6, URZ, UR9, URZ, 0x33, !UPT ;  /* 0x000000093f067292 */ /* 0x000fe4000f8e333f */
[----:B------:R-:W-:Y:S01]  /*6690*/  UIADD3 UR7, UR31, UR7, URZ ;  /* 0x000000071f077290 */ /* 0x000fe2000fffe03f */
[----:B0-----:R-:W-:Y:S01]  /*66a0*/  VIADD R0, R0, 0xff ;  /* 0x000000ff00007836 */ /* 0x001fe20000000000 */
[----:B------:R-:W-:-:S04]  /*66b0*/  ULDC.64 UR38, c[0x0][0x198] ;  /* 0x0000660000267ab9 */ /* 0x000fc80000000a00 */
[----:B------:R-:W-:-:S04]  /*66c0*/  SHF.R.S32.HI R3, RZ, 0x1f, R0 ;  /* 0x0000001fff037819 */ /* 0x000fc80000011400 */
[----:B------:R-:W-:Y:S01]  /*66d0*/  LEA.HI R8, R3, R0, RZ, 0x8 ;  /* 0x0000000003087211 */ /* 0x000fe200078f40ff */
[C---:B-1----:R-:W-:Y:S02]  /*66e0*/  IMAD.SHL.U32 R4, R10.reuse, 0x800, RZ ;  /* 0x000008000a047824 */ /* 0x042fe400078e00ff */
[----:B------:R-:W-:Y:S01]  /*66f0*/  IMAD.SHL.U32 R10, R10, 0x10, RZ ;  /* 0x000000100a0a7824 */ /* 0x000fe200078e00ff */
[----:B------:R-:W-:Y:S01]  /*6700*/  SHF.R.S32.HI R8, RZ, 0x8, R8 ;  /* 0x00000008ff087819 */ /* 0x000fe20000011408 */
[----:B------:R-:W-:Y:S01]  /*6710*/  IMAD.MOV.U32 R0, RZ, RZ, 0x1 ;  /* 0x00000001ff007424 */ /* 0x000fe200078e00ff */
[----:B------:R-:W-:Y:S01]  /*6720*/  LOP3.LUT R4, R4, 0x800, RZ, 0xc0, !PT ;  /* 0x0000080004047812 */ /* 0x000fe200078ec0ff */
[----:B------:R-:W-:Y:S01]  /*6730*/  IMAD.MOV.U32 R3, RZ, RZ, RZ ;  /* 0x000000ffff037224 */ /* 0x000fe200078e00ff */
[----:B------:R-:W-:Y:S01]  /*6740*/  LOP3.LUT R10, R10, 0x10, RZ, 0xc0, !PT ;  /* 0x000000100a0a7812 */ /* 0x000fe200078ec0ff */
[----:B------:R-:W-:Y:S01]  /*6750*/  VIADD R12, R8, 0x1 ;  /* 0x00000001080c7836 */ /* 0x000fe20000000000 */
[----:B------:R-:W-:-:S07]  /*6760*/  LOP3.LUT R11, R4, 0x30100, RZ, 0xfc, !PT ;  /* 0x00030100040b7812 */ /* 0x000fce00078efcff */
.L_x_67:
[----:B------:R-:W-:-:S03]  /*6770*/  UMOV UR8, 0xffffffff ;  /* 0xffffffff00087882 */ /* 0x000fc60000000000 */
[----:B------:R-:W-:Y:S05]  /*6780*/  BRA.DIV UR8, `(.L_x_57) ;  /* 0x0000000e08907947 */ /* 0x000fea000b800000 */
[----:B------:R-:W-:-:S13]  /*6790*/  ELECT P6, URZ, PT ;  /* 0x00000000003f782f */ /* 0x000fda00038c0000 */
.L_x_76:
[----:B------:R-:W0:Y:S01]  /*67a0*/  LDC R4, c[0x0][0x28c] ;  /* 0x0000a300ff047b82 */ /* 0x000e220000000800 */
[----:B------:R-:W-:Y:S01]  /*67b0*/  BSSY B1, `(.L_x_58) ;  /* 0x0000044000017945 */ /* 0x000fe20003800000 */
[----:B0-----:R-:W-:-:S13]  /*67c0*/  ISETP.LT.OR P6, PT, R4, 0x1, !P6 ;  /* 0x000000010400780c */ /* 0x001fda00077c1670 */
[----:B------:R-:W-:Y:S05]  /*67d0*/  @P6 BRA `(.L_x_59) ;  /* 0x0000000400046947 */ /* 0x000fea0003800000 */
[----:B------:R-:W-:Y:S02]  /*67e0*/  IMAD R22, R20, 0x180, RZ ;  /* 0x0000018014167824 */ /* 0x000fe400078e02ff */
[----:B------:R-:W-:Y:S02]  /*67f0*/  IMAD R21, R21, 0x20, R10 ;  /* 0x0000002015157824 */ /* 0x000fe400078e020a */
[----:B------:R-:W-:Y:S02]  /*6800*/  IMAD.MOV.U32 R24, RZ, RZ, RZ ;  /* 0x000000ffff187224 */ /* 0x000fe400078e00ff */
[----:B------:R-:W-:Y:S02]  /*6810*/  IMAD.MOV.U32 R4, RZ, RZ, R12 ;  /* 0x000000ffff047224 */ /* 0x000fe400078e000c */
[----:B------:R-:W-:Y:S02]  /*6820*/  IMAD.MOV.U32 R5, RZ, RZ, R0 ;  /* 0x000000ffff057224 */ /* 0x000fe400078e0000 */
[----:B------:R-:W-:-:S07]  /*6830*/  IMAD.MOV.U32 R14, RZ, RZ, R3 ;  /* 0x000000ffff0e7224 */ /* 0x000fce00078e0003 */
.L_x_62:
[----:B------:R-:W0:Y:S01]  /*6840*/  S2R R20, SR_CgaCtaId ;  /* 0x0000000000147919 */ /* 0x000e220000008800 */
[----:B------:R-:W-:Y:S02]  /*6850*/  MOV R7, 0x400 ;  /* 0x0000040000077802 */ /* 0x000fe40000000f00 */
[----:B------:R-:W-:-:S13]  /*6860*/  LOP3.LUT P1, RZ, R18, 0x7f, RZ, 0xc0, !PT ;  /* 0x0000007f12ff7812 */ /* 0x000fda000782c0ff */
[----:B------:R-:W1:Y:S01]  /*6870*/  @!P1 LDC R15, c[0x0][0x500] ;  /* 0x00014000ff0f9b82 */ /* 0x000e620000000800 */
[----:B0-----:R-:W-:Y:S02]  /*6880*/  LEA R23, R20, R7, 0x18 ;  /* 0x0000000714177211 */ /* 0x001fe400078ec0ff */
[----:B------:R-:W-:-:S03]  /*6890*/  SHF.L.U32 R7, R5, 0x1f, RZ ;  /* 0x0000001f05077819 */ /* 0x000fc600000006ff */
[----:B------:R-:W-:-:S04]  /*68a0*/  IMAD R20, R14, 0x8, R23 ;  /* 0x000000080e147824 */ /* 0x000fc800078e0217 */
[----:B------:R-:W0:Y:S02]  /*68b0*/  SYNCS.PHASECHK.TRANS64.TRYWAIT P0, [R20+URZ+0x10], R7 ;  /* 0x00001007140075a7 */ /* 0x000e24000800017f */
[----:B01----:R-:W-:Y:S05]  /*68c0*/  @!P0 BRA `(.L_x_60) ;  /* 0x0000000c00608947 */ /* 0x003fea0003800000 */
.L_x_77:
[----:B0-----:R-:W-:Y:S01]  /*68d0*/  PRMT R7, R13, 0x9910, RZ ;  /* 0x000099100d077816 */ /* 0x001fe200000000ff */
[----:B------:R0:W-:Y:S03]  /*68e0*/  @!P1 SYNCS.ARRIVE.TRANS64 RZ, [R20+URZ], R15 ;  /* 0x0000000f14ff99a7 */ /* 0x0001e6000800003f */
[----:B------:R-:W-:-:S13]  /*68f0*/  ISETP.NE.AND P0, PT, R7, 0x2, PT ;  /* 0x000000020700780c */ /* 0x000fda0003f05270 */
[----:B0-----:R-:W-:Y:S05]  /*6900*/  @P0 BRA `(.L_x_61) ;  /* 0x0000000000040947 */ /* 0x001fea0003800000 */
[----:B------:R-:W-:Y:S01]  /*6910*/  BPT.TRAP 0x1 ;  /* 0x000000040000795c */ /* 0x000fe20000300000 */
.L_x_61:
[----:B------:R-:W-:Y:S01]  /*6920*/  IMAD R7, R14, 0x18000, R23 ;  /* 0x000180000e077824 */ /* 0x000fe200078e0217 */
[----:B------:R-:W-:Y:S01]  /*6930*/  R2UR UR8, R23 ;  /* 0x00000000170872ca */ /* 0x000fe200000e0000 */
[----:B------:R-:W-:Y:S01]  /*6940*/  VIADD R4, R4, 0xffffffff ;  /* 0xffffffff04047836 */ /* 0x000fe20000000000 */
[----:B------:R-:W-:Y:S01]  /*6950*/  R2UR UR26, R24 ;  /* 0x00000000181a72ca */ /* 0x000fe200000e0000 */
[----:B------:R-:W-:Y:S01]  /*6960*/  UIADD3 UR14, UP0, UR38, 0xf0, URZ ;  /* 0x000000f0260e7890 */ /* 0x000fe2000ff1e03f */
[----:B------:R-:W-:Y:S01]  /*6970*/  R2UR UR16, R7 ;  /* 0x00000000071072ca */ /* 0x000fe200000e0000 */
[----:B------:R-:W-:Y:S01]  /*6980*/  IMAD R7, R14, 0x2000, R11 ;  /* 0x000020000e077824 */ /* 0x000fe200078e020b */
[----:B------:R-:W-:Y:S01]  /*6990*/  R2UR UR25, R20 ;  /* 0x00000000141972ca */ /* 0x000fe200000e0000 */
[----:B------:R-:W-:Y:S01]  /*69a0*/  UIADD3 UR40, UP1, UR38, 0x1f0, URZ ;  /* 0x000001f026287890 */ /* 0x000fe2000ff3e03f */
[----:B------:R-:W-:Y:S01]  /*69b0*/  R2UR UR28, R6 ;  /* 0x00000000061c72ca */ /* 0x000fe200000e0000 */
[----:B------:R-:W-:Y:S01]  /*69c0*/  UIADD3.X UR15, URZ, UR39, URZ, UP0, !UPT ;  /* 0x000000273f0f7290 */ /* 0x000fe200087fe43f */
[----:B------:R-:W-:Y:S01]  /*69d0*/  R2UR UR32, R7 ;  /* 0x00000000072072ca */ /* 0x000fe200000e0000 */
[----:B------:R-:W-:Y:S01]  /*69e0*/  UIADD3.X UR41, URZ, UR39, URZ, UP1, !UPT ;  /* 0x000000273f297290 */ /* 0x000fe20008ffe43f */
[----:B------:R-:W-:Y:S01]  /*69f0*/  R2UR UR27, R22 ;  /* 0x00000000161b72ca */ /* 0x000fe200000e0000 */
[----:B------:R-:W-:Y:S01]  /*6a00*/  VIADD R14, R14, 0x1 ;  /* 0x000000010e0e7836 */ /* 0x000fe20000000000 */
[----:B------:R-:W-:Y:S01]  /*6a10*/  R2UR UR35, R21 ;  /* 0x00000000152372ca */ /* 0x000fe200000e0000 */
[----:B------:R-:W-:Y:S01]  /*6a20*/  UIADD3 UR18, UR26, 0x80, URZ ;  /* 0x000000801a127890 */ /* 0x000fe2000fffe03f */
[----:B------:R-:W-:Y:S01]  /*6a30*/  ISETP.GT.AND P1, PT, R4, 0x1, PT ;  /* 0x000000010400780c */ /* 0x000fe20003f24270 */
[----:B------:R-:W-:Y:S01]  /*6a40*/  UIADD3 UR24, UR16, 0x100, URZ ;  /* 0x0000010010187890 */ /* 0x000fe2000fffe03f */
[----:B------:R-:W-:Y:S01]  /*6a50*/  ISETP.NE.AND P0, PT, R14, 0x2, PT ;  /* 0x000000020e00780c */ /* 0x000fe20003f05270 */
[----:B------:R-:W-:Y:S01]  /*6a60*/  UIADD3 UR16, UR16, 0xc100, URZ ;  /* 0x0000c10010107890 */ /* 0x000fe2000fffe03f */
[----:B------:R-:W-:Y:S01]  /*6a70*/  VIADD R24, R24, 0x100 ;  /* 0x0000010018187836 */ /* 0x000fe20000000000 */
[----:B------:R-:W-:Y:S01]  /*6a80*/  UMOV UR22, 0x0 ;  /* 0x0000000000167882 */ /* 0x000fe20000000000 */
[----:B------:R-:W-:Y:S01]  /*6a90*/  UMOV UR23, 0x10000000 ;  /* 0x1000000000177882 */ /* 0x000fe20000000000 */
[----:B------:R-:W-:Y:S01]  /*6aa0*/  UIADD3 UR32, UR8, UR32, URZ ;  /* 0x0000002008207290 */ /* 0x000fe2000fffe03f */
[----:B------:R-:W-:Y:S01]  /*6ab0*/  SEL R20, RZ, 0x1, P0 ;  /* 0x00000001ff147807 */ /* 0x000fe20000000000 */
[----:B------:R-:W-:Y:S01]  /*6ac0*/  UMOV UR17, UR25 ;  /* 0x0000001900117c82 */ /* 0x000fe20008000000 */
[----:B------:R-:W-:Y:S01]  /*6ad0*/  UMOV UR20, UR28 ;  /* 0x0000001c00147c82 */ /* 0x000fe20008000000 */
[----:B------:R-:W-:Y:S01]  /*6ae0*/  UIADD3 UR8, UR32, 0x1000, URZ ;  /* 0x0000100020087890 */ /* 0x000fe2000fffe03f */
[----:B------:R0:W-:Y:S01]  /*6af0*/  UTMALDG.3D [UR24], [UR14], desc[UR22] ;  /* 0x000016180e0075b4 */ /* 0x0001e20008011000 */
[----:B------:R-:W-:Y:S01]  /*6b00*/  UMOV UR19, UR27 ;  /* 0x0000001b00137c82 */ /* 0x000fe20008000000 */
[----:B------:R-:W-:Y:S01]  /*6b10*/  UMOV UR13, 0x30000 ;  /* 0x00030000000d7882 */ /* 0x000fe20000000000 */
[----:B------:R-:W-:Y:S01]  /*6b20*/  UMOV UR33, UR25 ;  /* 0x0000001900217c82 */ /* 0x000fe20008000000 */
[----:B------:R-:W-:Y:S01]  /*6b30*/  UMOV UR34, UR26 ;  /* 0x0000001a00227c82 */ /* 0x000fe20008000000 */
[----:B------:R-:W-:Y:S01]  /*6b40*/  UMOV UR36, UR28 ;  /* 0x0000001c00247c82 */ /* 0x000fe20008000000 */
[----:B------:R-:W-:Y:S01]  /*6b50*/  UMOV UR9, UR25 ;  /* 0x0000001900097c82 */ /* 0x000fe20008000000 */
[----:B------:R-:W-:Y:S01]  /*6b60*/  UMOV UR12, UR28 ;  /* 0x0000001c000c7c82 */ /* 0x000fe20008000000 */
[----:B------:R-:W-:Y:S01]  /*6b70*/  UMOV UR11, UR35 ;  /* 0x00000023000b7c82 */ /* 0x000fe20008000000 */
[----:B------:R0:W-:Y:S01]  /*6b80*/  UTMALDG.3D [UR16], [UR14], desc[UR22] ;  /* 0x000016100e0075b4 */ /* 0x0001e20008011000 */
[----:B------:R-:W-:Y:S01]  /*6b90*/  UMOV UR10, UR18 ;  /* 0x00000012000a7c82 */ /* 0x000fe20008000000 */
[----:B------:R-:W-:-:S02]  /*6ba0*/  LOP3.LUT R5, R5, R20, RZ, 0x3c, !PT ;  /* 0x0000001405057212 */ /* 0x000fc400078e3cff */
[----:B------:R-:W-:Y:S01]  /*6bb0*/  SEL R14, R14, RZ, P0 ;  /* 0x000000ff0e0e7207 */ /* 0x000fe20000000000 */
[----:B------:R0:W-:Y:S01]  /*6bc0*/  UTMALDG.3D.MULTICAST [UR32], [UR40], UR13, desc[UR22] ;  /* 0x00001620280073b4 */ /* 0x0001e2000801180d */
[----:B------:R0:W-:Y:S02]  /*6bd0*/  UTMALDG.3D.MULTICAST [UR8], [UR40], UR13, desc[UR22] ;  /* 0x00001608280073b4 */ /* 0x0001e4000801180d */
[----:B0-----:R-:W-:Y:S05]  /*6be0*/  @P1 BRA `(.L_x_62) ;  /* 0xfffffffc00141947 */ /* 0x001fea000383ffff */
.L_x_59:
[----:B------:R-:W-:Y:S05]  /*6bf0*/  BSYNC B1 ;  /* 0x0000000000017941 */ /* 0x000fea0003800000 */
.L_x_58:
[----:B------:R-:W-:Y:S01]  /*6c00*/  LOP3.LUT P1, RZ, R9, 0xff, RZ, 0xc0, !PT ;  /* 0x000000ff09ff7812 */ /* 0x000fe2000782c0ff */
[----:B------:R-:W-:Y:S01]  /*6c10*/  IMAD.IADD R3, R8, 0x1, R3 ;  /* 0x0000000108037824 */ /* 0x000fe200078e0203 */
[----:B------:R-:W-:Y:S01]  /*6c20*/  IADD3 R16, P2, R16, UR30, RZ ;  /* 0x0000001e10107c10 */ /* 0x000fe2000ff5e0ff */
[----:B------:R-:W-:Y:S01]  /*6c30*/  ULDC.64 UR8, c[0x0][0x650] ;  /* 0x0001940000087ab9 */ /* 0x000fe20000000a00 */
[----:B------:R-:W-:Y:S01]  /*6c40*/  BSSY B1, `(.L_x_63) ;  /* 0x000006d000017945 */ /* 0x000fe20003800000 */
[----:B------:R-:W-:Y:S01]  /*6c50*/  IMAD.MOV.U32 R20, RZ, RZ, -0x1 ;  /* 0xffffffffff147424 */ /* 0x000fe200078e00ff */
[----:B------:R-:W-:Y:S01]  /*6c60*/  ISETP.GT.U32.AND P0, PT, R3, 0x1, PT ;  /* 0x000000010300780c */ /* 0x000fe20003f04070 */
[----:B------:R-:W-:Y:S01]  /*6c70*/  IMAD.MOV.U32 R21, RZ, RZ, -0x1 ;  /* 0xffffffffff157424 */ /* 0x000fe200078e00ff */
[----:B------:R-:W-:Y:S02]  /*6c80*/  SHF.R.U32.HI R4, RZ, 0x1, R3 ;  /* 0x00000001ff047819 */ /* 0x000fe40000011603 */
[----:B------:R-:W-:-:S02]  /*6c90*/  ISETP.LT.U32.AND P0, PT, R8, 0x2, P0 ;  /* 0x000000020800780c */ /* 0x000fc40000701070 */
[----:B------:R-:W-:Y:S01]  /*6ca0*/  IADD3.X R17, R17, UR7, RZ, P2, !PT ;  /* 0x0000000711117c10 */ /* 0x000fe200097fe4ff */
[----:B------:R-:W0:Y:S01]  /*6cb0*/  @P1 S2R R6, SR_CgaCtaId ;  /* 0x0000000000061919 */ /* 0x000e220000008800 */
[----:B------:R-:W-:Y:S02]  /*6cc0*/  @P1 MOV R5, 0x400 ;  /* 0x0000040000051802 */ /* 0x000fe40000000f00 */
[----:B------:R-:W-:Y:S02]  /*6cd0*/  ISETP.GE.U32.AND P2, PT, R16, UR8, PT ;  /* 0x0000000810007c0c */ /* 0x000fe4000bf46070 */
[----:B------:R-:W-:Y:S02]  /*6ce0*/  LOP3.LUT R4, R4, 0x1, RZ, 0xc0, !PT ;  /* 0x0000000104047812 */ /* 0x000fe400078ec0ff */
[----:B------:R-:W-:Y:S02]  /*6cf0*/  LOP3.LUT R3, R3, 0x1, RZ, 0xc0, !PT ;  /* 0x0000000103037812 */ /* 0x000fe400078ec0ff */
[----:B------:R-:W-:-:S02]  /*6d00*/  PRMT R9, RZ, 0x7610, R9 ;  /* 0x00007610ff097816 */ /* 0x000fc40000000009 */
[----:B0-----:R-:W-:Y:S01]  /*6d10*/  @P1 LEA R5, R6, R5, 0x18 ;  /* 0x0000000506051211 */ /* 0x001fe200078ec0ff */
[----:B------:R-:W-:-:S03]  /*6d20*/  IMAD.MOV.U32 R6, RZ, RZ, -0x1 ;  /* 0xffffffffff067424 */ /* 0x000fc600078e00ff */
[----:B------:R0:W-:Y:S01]  /*6d30*/  @P1 SYNCS.ARRIVE.TRANS64.A1T0 RZ, [R5+URZ+0x38], RZ ;  /* 0x000038ff05ff19a7 */ /* 0x0001e2000810003f */
[----:B------:R-:W-:-:S04]  /*6d40*/  ISETP.NE.U32.AND P1, PT, R4, 0x1, PT ;  /* 0x000000010400780c */ /* 0x000fc80003f25070 */
[----:B------:R-:W-:Y:S02]  /*6d50*/  ISETP.GT.U32.AND P1, PT, R8, 0x1, !P1 ;  /* 0x000000010800780c */ /* 0x000fe40004f24070 */
[----:B0-----:R-:W-:Y:S02]  /*6d60*/  SEL R5, RZ, 0x1, !P0 ;  /* 0x00000001ff057807 */ /* 0x001fe40004000000 */
[----:B------:R-:W-:Y:S02]  /*6d70*/  ISETP.GE.U32.AND.EX P0, PT, R17, UR9, PT, P2 ;  /* 0x0000000911007c0c */ /* 0x000fe4000bf06120 */
[----:B------:R-:W-:-:S04]  /*6d80*/  SEL R4, RZ, 0x1, !P1 ;  /* 0x00000001ff047807 */ /* 0x000fc80004800000 */
[----:B------:R-:W-:Y:S02]  /*6d90*/  LOP3.LUT R0, R4, R0, R5, 0x96, !PT ;  /* 0x0000000004007212 */ /* 0x000fe400078e9605 */
[----:B------:R-:W-:-:S05]  /*6da0*/  PRMT R4, RZ, 0x7610, R4 ;  /* 0x00007610ff047816 */ /* 0x000fca0000000004 */
[----:B------:R-:W-:Y:S05]  /*6db0*/  @P0 BRA `(.L_x_64) ;  /* 0x0000000400540947 */ /* 0x000fea0003800000 */
[----:B------:R-:W0:Y:S01]  /*6dc0*/  S2R R15, SR_CTAID.X ;  /* 0x00000000000f7919 */ /* 0x000e220000002500 */
[----:B------:R-:W-:Y:S01]  /*6dd0*/  ULDC.64 UR8, c[0x0][0x628] ;  /* 0x00018a0000087ab9 */ /* 0x000fe20000000a00 */
[----:B------:R-:W-:Y:S01]  /*6de0*/  ULDC UR11, c[0x0][0x630] ;  /* 0x00018c00000b7ab9 */ /* 0x000fe20000000800 */
[----:B------:R-:W-:Y:S01]  /*6df0*/  ISETP.NE.U32.AND P0, PT, RZ, UR8, PT ;  /* 0x00000008ff007c0c */ /* 0x000fe2000bf05070 */
[----:B------:R-:W1:Y:S01]  /*6e00*/  S2R R20, SR_CTAID.Y ;  /* 0x0000000000147919 */ /* 0x000e620000002600 */
[----:B------:R-:W-:Y:S01]  /*6e10*/  ULDC UR12, c[0x0][0x150] ;  /* 0x00005400000c7ab9 */ /* 0x000fe20000000800 */
[----:B------:R-:W-:Y:S01]  /*6e20*/  IMAD.MOV.U32 R4, RZ, RZ, R16 ;  /* 0x000000ffff047224 */ /* 0x000fe200078e0010 */
[----:B------:R-:W-:Y:S01]  /*6e30*/  ISETP.NE.AND.EX P0, PT, RZ, UR9, PT, P0 ;  /* 0x00000009ff007c0c */ /* 0x000fe2000bf05300 */
[----:B------:R-:W-:Y:S01]  /*6e40*/  IMAD.MOV.U32 R5, RZ, RZ, R17 ;  /* 0x000000ffff057224 */ /* 0x000fe200078e0011 */
[----:B0-----:R-:W-:-:S11]  /*6e50*/  I2FP.F32.U32 R22, R15 ;  /* 0x0000000f00167245 */ /* 0x001fd60000201000 */
[----:B------:R-:W-:Y:S05]  /*6e60*/  @!P0 BRA `(.L_x_65) ;  /* 0x0000000000288947 */ /* 0x000fea0003800000 */
[----:B------:R-:W-:Y:S02]  /*6e70*/  ULDC UR10, c[0x0][0x634] ;  /* 0x00018d00000a7ab9 */ /* 0x000fe40000000800 */
[----:B------:R-:W-:-:S05]  /*6e80*/  IADD3 R5, P0, R16, UR10, RZ ;  /* 0x0000000a10057c10 */ /* 0x000fca000ff1e0ff */
[----:B------:R-:W-:-:S04]  /*6e90*/  IMAD.X R21, RZ, RZ, R17, P0 ;  /* 0x000000ffff157224 */ /* 0x000fc800000e0611 */
[----:B------:R-:W-:-:S04]  /*6ea0*/  IMAD.WIDE.U32 R6, R21, UR8, RZ ;  /* 0x0000000815067c25 */ /* 0x000fc8000f8e00ff */
[----:B------:R-:W-:-:S04]  /*6eb0*/  IMAD.WIDE.U32 R6, P0, R5, UR9, R6 ;  /* 0x0000000905067c25 */ /* 0x000fc8000f800006 */
[----:B------:R-:W-:-:S04]  /*6ec0*/  IMAD.WIDE.U32 R4, R5, UR8, RZ ;  /* 0x0000000805047c25 */ /* 0x000fc8000f8e00ff */
[----:B------:R-:W-:Y:S01]  /*6ed0*/  IMAD.MOV.U32 R4, RZ, RZ, R7 ;  /* 0x000000ffff047224 */ /* 0x000fe200078e0007 */
[----:B------:R-:W-:Y:S01]  /*6ee0*/  IADD3 RZ, P1, R5, R6, RZ ;  /* 0x0000000605ff7210 */ /* 0x000fe20007f3e0ff */
[----:B------:R-:W-:-:S04]  /*6ef0*/  IMAD.X R5, RZ, RZ, RZ, P0 ;  /* 0x000000ffff057224 */ /* 0x000fc800000e06ff */
[----:B------:R-:W-:-:S08]  /*6f00*/  IMAD.WIDE.U32.X R4, R21, UR9, R4, P1 ;  /* 0x0000000915047c25 */ /* 0x000fd000088e0404 */
.L_x_65:
[--C-:B------:R-:W-:Y:S01]  /*6f10*/  SHF.R.U64 R14, R4, UR11, R5.reuse ;  /* 0x0000000b040e7c19 */ /* 0x100fe20008001205 */
[----:B------:R-:W-:Y:S01]  /*6f20*/  FMUL R22, R22, UR12 ;  /* 0x0000000c16167c20 */ /* 0x000fe20008400000 */
[----:B------:R-:W-:Y:S01]  /*6f30*/  SHF.R.U32.HI R4, RZ, UR11, R5 ;  /* 0x0000000bff047c19 */ /* 0x000fe20008011605 */
[----:B------:R-:W0:Y:S01]  /*6f40*/  LDC R6, c[0x0][0x144] ;  /* 0x00005100ff067b82 */ /* 0x000e220000000800 */
[----:B------:R-:W-:Y:S01]  /*6f50*/  IADD3 R5, P0, RZ, -R14, RZ ;  /* 0x8000000eff057210 */ /* 0x000fe20007f1e0ff */
[----:B------:R-:W-:Y:S01]  /*6f60*/  ULDC UR10, c[0x0][0x154] ;  /* 0x00005500000a7ab9 */ /* 0x000fe20000000800 */
[----:B-1----:R-:W-:Y:S01]  /*6f70*/  I2FP.F32.U32 R7, R20 ;  /* 0x0000001400077245 */ /* 0x002fe20000201000 */
[----:B------:R-:W1:Y:S01]  /*6f80*/  F2I.U32.TRUNC.NTZ R22, R22 ;  /* 0x0000001600167305 */ /* 0x000e62000020f000 */
[----:B------:R-:W-:Y:S01]  /*6f90*/  ULDC.64 UR8, c[0x0][0x620] ;  /* 0x0001880000087ab9 */ /* 0x000fe20000000a00 */
[----:B------:R-:W-:Y:S01]  /*6fa0*/  IMAD.X R4, RZ, RZ, ~R4, P0 ;  /* 0x000000ffff047224 */ /* 0x000fe200000e0e04 */
[----:B------:R-:W-:Y:S01]  /*6fb0*/  ISETP.NE.AND P2, PT, R2, 0x1, PT ;  /* 0x000000010200780c */ /* 0x000fe20003f45270 */
[----:B------:R-:W-:Y:S01]  /*6fc0*/  FMUL R23, R7, UR10 ;  /* 0x0000000a07177c20 */ /* 0x000fe20008400000 */
[----:B------:R-:W2:Y:S01]  /*6fd0*/  LDC R25, c[0x0][0x148] ;  /* 0x00005200ff197b82 */ /* 0x000ea20000000800 */
[----:B------:R-:W-:Y:S01]  /*6fe0*/  IMAD R4, R4, UR8, RZ ;  /* 0x0000000804047c24 */ /* 0x000fe2000f8e02ff */
[----:B------:R-:W-:-:S02]  /*6ff0*/  ULDC.64 UR10, c[0x0][0x640] ;  /* 0x00019000000a7ab9 */ /* 0x000fc40000000a00 */
[----:B------:R-:W-:Y:S01]  /*7000*/  ISETP.NE.U32.AND P0, PT, RZ, UR10, PT ;  /* 0x0000000aff007c0c */ /* 0x000fe2000bf05070 */
[----:B------:R-:W3:Y:S01]  /*7010*/  F2I.U32.TRUNC.NTZ R23, R23 ;  /* 0x0000001700177305 */ /* 0x000ee2000020f000 */
[C---:B------:R-:W-:Y:S02]  /*7020*/  IMAD R7, R5.reuse, UR9, R4 ;  /* 0x0000000905077c24 */ /* 0x040fe4000f8e0204 */
[----:B------:R-:W-:Y:S01]  /*7030*/  IMAD.WIDE.U32 R4, R5, UR8, R16 ;  /* 0x0000000805047c25 */ /* 0x000fe2000f8e0010 */
[----:B------:R-:W-:Y:S01]  /*7040*/  ULDC UR8, c[0x0][0x618] ;  /* 0x0001860000087ab9 */ /* 0x000fe20000000800 */
[----:B------:R-:W-:Y:S02]  /*7050*/  ISETP.NE.AND.EX P0, PT, RZ, UR11, PT, P0 ;  /* 0x0000000bff007c0c */ /* 0x000fe4000bf05300 */
[----:B------:R-:W-:Y:S02]  /*7060*/  IMAD.IADD R5, R5, 0x1, R7 ;  /* 0x0000000105057824 */ /* 0x000fe400078e0207 */
[----:B-1----:R-:W-:-:S03]  /*7070*/  IMAD.MOV R22, RZ, RZ, -R22 ;  /* 0x000000ffff167224 */ /* 0x002fc600078e0a16 */
[----:B------:R-:W-:Y:S01]  /*7080*/  SHF.R.U64 R21, R4, UR8, R5 ;  /* 0x0000000804157c19 */ /* 0x000fe20008001205 */
[----:B0-----:R-:W-:Y:S01]  /*7090*/  IMAD R15, R6, R22, R15 ;  /* 0x00000016060f7224 */ /* 0x001fe200078e020f */
[----:B------:R-:W-:Y:S01]  /*70a0*/  SHF.R.U32.HI R4, RZ, UR8, R5 ;  /* 0x00000008ff047c19 */ /* 0x000fe20008011605 */
[----:B------:R-:W-:Y:S01]  /*70b0*/  ULDC UR8, c[0x0][0x608] ;  /* 0x0001820000087ab9 */ /* 0x000fe20000000800 */
[----:B---3--:R-:W-:Y:S02]  /*70c0*/  IMAD.MOV R6, RZ, RZ, -R23 ;  /* 0x000000ffff067224 */ /* 0x008fe400078e0a17 */
[--C-:B------:R-:W-:Y:S02]  /*70d0*/  SHF.R.U64 R22, R21, UR8, R4.reuse ;  /* 0x0000000815167c19 */ /* 0x100fe40008001204 */
[----:B------:R-:W-:Y:S01]  /*70e0*/  SHF.R.U32.HI R5, RZ, UR8, R4 ;  /* 0x00000008ff057c19 */ /* 0x000fe20008011604 */
[----:B------:R-:W-:Y:S01]  /*70f0*/  ULDC UR8, c[0x0][0x658] ;  /* 0x0001960000087ab9 */ /* 0x000fe20000000800 */
[----:B--2---:R-:W-:-:S02]  /*7100*/  @P2 IMAD R15, R25, R6, R20 ;  /* 0x00000006190f2224 */ /* 0x004fc400078e0214 */
[--C-:B------:R-:W-:Y:S02]  /*7110*/  SHF.R.U64 R20, R22, UR8, R5.reuse ;  /* 0x0000000816147c19 */ /* 0x100fe40008001205 */
[----:B------:R-:W-:-:S03]  /*7120*/  SHF.R.U32.HI R23, RZ, UR8, R5 ;  /* 0x00000008ff177c19 */ /* 0x000fc60008011605 */
[----:B------:R-:W-:Y:S02]  /*7130*/  IMAD.MOV.U32 R6, RZ, RZ, R20 ;  /* 0x000000ffff067224 */ /* 0x000fe400078e0014 */
[----:B------:R-:W-:Y:S01]  /*7140*/  IMAD.MOV.U32 R5, RZ, RZ, R23 ;  /* 0x000000ffff057224 */ /* 0x000fe200078e0017 */
[----:B------:R-:W-:Y:S06]  /*7150*/  @!P0 BRA `(.L_x_66) ;  /* 0x00000000002c8947 */ /* 0x000fec0003800000 */
        /* <DEDUP_REMOVED lines=9> */
[----:B------:R-:W-:-:S04]  /*71f0*/  IMAD.WIDE.U32.X R4, R23, UR11, R4, P1 ;  /* 0x0000000b17047c25 */ /* 0x000fc800088e0404 */
[----:B------:R-:W-:-:S07]  /*7200*/  IMAD.MOV.U32 R6, RZ, RZ, R4 ;  /* 0x000000ffff067224 */ /* 0x000fce00078e0004 */
.L_x_66:
[----:B------:R-:W-:Y:S01]  /*7210*/  ULDC UR8, c[0x0][0x648] ;  /* 0x0001920000087ab9 */ /* 0x000fe20000000800 */
[----:B------:R-:W-:Y:S01]  /*7220*/  LOP3.LUT R4, R22, UR6, RZ, 0xc0, !PT ;  /* 0x0000000616047c12 */ /* 0x000fe2000f8ec0ff */
[----:B------:R-:W-:Y:S01]  /*7230*/  ULDC UR9, c[0x0][0x610] ;  /* 0x0001840000097ab9 */ /* 0x000fe20000000800 */
[----:B------:R-:W-:Y:S01]  /*7240*/  SHF.R.U64 R5, R6, UR8, R5 ;  /* 0x0000000806057c19 */ /* 0x000fe20008001205 */
[----:B------:R-:W-:Y:S01]  /*7250*/  ULDC UR8, c[0x0][0x638] ;  /* 0x00018e0000087ab9 */ /* 0x000fe20000000800 */
[----:B------:R-:W-:Y:S01]  /*7260*/  LOP3.LUT R21, R21, UR4, RZ, 0xc0, !PT ;  /* 0x0000000415157c12 */ /* 0x000fe2000f8ec0ff */
[----:B------:R-:W-:Y:S02]  /*7270*/  IMAD.MOV.U32 R6, RZ, RZ, R14 ;  /* 0x000000ffff067224 */ /* 0x000fe400078e000e */
[----:B------:R-:W-:Y:S02]  /*7280*/  IMAD.MOV R7, RZ, RZ, -R5 ;  /* 0x000000ffff077224 */ /* 0x000fe400078e0a05 */
[----:B------:R-:W-:-:S02]  /*7290*/  IMAD R4, R5, UR5, R4 ;  /* 0x0000000505047c24 */ /* 0x000fc4000f8e0204 */
[----:B------:R-:W-:Y:S01]  /*72a0*/  IMAD R20, R7, UR8, R20 ;  /* 0x0000000807147c24 */ /* 0x000fe2000f8e0214 */
[----:B------:R-:W-:Y:S01]  /*72b0*/  ULDC UR8, c[0x0][0x600] ;  /* 0x0001800000087ab9 */ /* 0x000fe20000000800 */
[----:B------:R-:W-:Y:S02]  /*72c0*/  IMAD R15, R4, UR9, R15 ;  /* 0x00000009040f7c24 */ /* 0x000fe4000f8e020f */
[----:B------:R-:W-:Y:S02]  /*72d0*/  IMAD R20, R20, UR8, R21 ;  /* 0x0000000814147c24 */ /* 0x000fe4000f8e0215 */
[----:B------:R-:W-:-:S03]  /*72e0*/  IMAD.MOV.U32 R4, RZ, RZ, 0x1 ;  /* 0x00000001ff047424 */ /* 0x000fc600078e00ff */
[----:B------:R-:W-:Y:S02]  /*72f0*/  SEL R21, R20, R15, !P2 ;  /* 0x0000000f14157207 */ /* 0x000fe40005000000 */
[----:B------:R-:W-:-:S07]  /*7300*/  SEL R20, R15, R20, !P2 ;  /* 0x000000140f147207 */ /* 0x000fce0005000000 */
.L_x_64:
[----:B------:R-:W-:Y:S05]  /*7310*/  BSYNC B1 ;  /* 0x0000000000017941 */ /* 0x000fea0003800000 */
.L_x_63:
[----:B------:R-:W-:-:S13]  /*7320*/  LOP3.LUT P0, RZ, R4, 0xff, RZ, 0xc0, !PT ;  /* 0x000000ff04ff7812 */ /* 0x000fda000780c0ff */
[----:B------:R-:W-:Y:S05]  /*7330*/  @P0 BRA `(.L_x_67) ;  /* 0xfffffff4000c0947 */ /* 0x000fea000383ffff */
[----:B------:R-:W-:Y:S05]  /*7340*/  BSYNC B0 ;  /* 0x0000000000007941 */ /* 0x000fea0003800000 */
.L_x_56:
[----:B------:R-:W-:-:S03]  /*7350*/  UMOV UR8, 0xffffffff ;  /* 0xffffffff00087882 */ /* 0x000fc60000000000 */
[----:B------:R-:W-:Y:S05]  /*7360*/  BRA.DIV UR8, `(.L_x_68) ;  /* 0x0000000208cc7947 */ /* 0x000fea000b800000 */
[----:B------:R-:W-:-:S13]  /*7370*/  ELECT P6, URZ, PT ;  /* 0x00000000003f782f */ /* 0x000fda00038c0000 */
.L_x_80:
[----:B------:R-:W-:Y:S04]  /*7380*/  BSSY B0, `(.L_x_69) ;  /* 0x0000019000007945 */ /* 0x000fe80003800000 */
[----:B------:R-:W-:Y:S05]  /*7390*/  @!P6 BRA `(.L_x_70) ;  /* 0x00000000005ce947 */ /* 0x000fea0003800000 */
[----:B------:R-:W-:-:S04]  /*73a0*/  LOP3.LUT R19, R19, 0x2, RZ, 0xfc, !PT ;  /* 0x0000000213137812 */ /* 0x000fc800078efcff */
[----:B------:R-:W-:-:S13]  /*73b0*/  ISETP.NE.AND P0, PT, R19, 0x3, PT ;  /* 0x000000031300780c */ /* 0x000fda0003f05270 */
[----:B------:R-:W-:Y:S05]  /*73c0*/  @!P0 BRA `(.L_x_71) ;  /* 0x0000000000048947 */ /* 0x000fea0003800000 */
[----:B------:R-:W-:Y:S01]  /*73d0*/  BPT.TRAP 0x1 ;  /* 0x000000040000795c */ /* 0x000fe20000300000 */
.L_x_71:
[----:B------:R-:W0:Y:S01]  /*73e0*/  S2R R5, SR_CgaCtaId ;  /* 0x0000000000057919 */ /* 0x000e220000008800 */
[----:B------:R-:W-:Y:S02]  /*73f0*/  MOV R2, 0x400 ;  /* 0x0000040000027802 */ /* 0x000fe40000000f00 */
[----:B------:R-:W-:Y:S02]  /*7400*/  SHF.L.U32 R4, R0, 0x1f, RZ ;  /* 0x0000001f00047819 */ /* 0x000fe400000006ff */
[----:B0-----:R-:W-:-:S05]  /*7410*/  LEA R2, R5, R2, 0x18 ;  /* 0x0000000205027211 */ /* 0x001fca00078ec0ff */
[----:B------:R-:W-:-:S04]  /*7420*/  VIADD R2, R2, 0x10 ;  /* 0x0000001002027836 */ /* 0x000fc80000000000 */
[C---:B------:R-:W-:Y:S02]  /*7430*/  IMAD R7, R3.reuse, 0x8, R2 ;  /* 0x0000000803077824 */ /* 0x040fe400078e0202 */
[----:B------:R-:W-:Y:S02]  /*7440*/  VIADD R3, R3, 0x1 ;  /* 0x0000000103037836 */ /* 0x000fe40000000000 */
[----:B------:R-:W0:Y:S03]  /*7450*/  SYNCS.PHASECHK.TRANS64.TRYWAIT P0, [R7+URZ], R4 ;  /* 0x00000004070075a7 */ /* 0x000e26000800017f */
[----:B------:R-:W-:-:S04]  /*7460*/  ISETP.NE.AND P1, PT, R3, 0x2, PT ;  /* 0x000000020300780c */ /* 0x000fc80003f25270 */
[----:B------:R-:W-:Y:S02]  /*7470*/  SEL R5, RZ, 0x1, P1 ;  /* 0x00000001ff057807 */ /* 0x000fe40000800000 */
[----:B------:R-:W-:Y:S02]  /*7480*/  SEL R3, R3, RZ, P1 ;  /* 0x000000ff03037207 */ /* 0x000fe40000800000 */
[----:B------:R-:W-:Y:S01]  /*7490*/  LOP3.LUT R0, R0, R5, RZ, 0x3c, !PT ;  /* 0x0000000500007212 */ /* 0x000fe200078e3cff */
[----:B0-----:R-:W-:Y:S06]  /*74a0*/  @!P0 BRA `(.L_x_72) ;  /* 0x00000000009c8947 */ /* 0x001fec0003800000 */
.L_x_81:
[----:B------:R-:W-:Y:S01]  /*74b0*/  IMAD R3, R3, 0x8, R2 ;  /* 0x0000000803037824 */ /* 0x000fe200078e0202 */
[----:B------:R-:W-:-:S07]  /*74c0*/  SHF.L.U32 R0, R0, 0x1f, RZ ;  /* 0x0000001f00007819 */ /* 0x000fce00000006ff */
.L_x_73:
[----:B-1----:R1:W2:Y:S02]  /*74d0*/  SYNCS.PHASECHK.TRANS64.TRYWAIT P0, [R3+URZ], R0 ;  /* 0x00000000030075a7 */ /* 0x0022a4000800017f */
[----:B--2---:R-:W-:Y:S05]  /*74e0*/  @!P0 NANOSLEEP.SYNCS 0x989680 ;  /* 0x009896800000895d */ /* 0x004fea0003900000 */
[----:B------:R-:W2:Y:S02]  /*74f0*/  @!P0 SYNCS.PHASECHK.TRANS64 P0, [R3+URZ], R0 ;  /* 0x00000000030085a7 */ /* 0x000ea4000800007f */
[----:B--2---:R-:W-:Y:S05]  /*7500*/  @!P0 BRA `(.L_x_73) ;  /* 0xfffffffc00f08947 */ /* 0x004fea000383ffff */
.L_x_70:
[----:B------:R-:W-:Y:S05]  /*7510*/  BSYNC B0 ;  /* 0x0000000000007941 */ /* 0x000fea0003800000 */
.L_x_69:
[----:B------:R-:W-:Y:S05]  /*7520*/  EXIT ;  /* 0x000000000000794d */ /* 0x000fea0003800000 */
.L_x_21:
[----:B---3--:R3:W4:Y:S02]  /*7530*/  SYNCS.PHASECHK.TRANS64.TRYWAIT P1, [R3+URZ], R0 ;  /* 0x00000000030075a7 */ /* 0x008724000802017f */
[----:B----4-:R-:W-:Y:S05]  /*7540*/  @!P1 NANOSLEEP.SYNCS 0x989680 ;  /* 0x009896800000995d */ /* 0x010fea0003900000 */
[----:B------:R-:W4:Y:S02]  /*7550*/  @!P1 SYNCS.PHASECHK.TRANS64 P1, [R3+URZ], R0 ;  /* 0x00000000030095a7 */ /* 0x000f24000802007f */
[----:B----4-:R-:W-:Y:S05]  /*7560*/  @!P1 BRA `(.L_x_21) ;  /* 0xfffffffc00f09947 */ /* 0x010fea000383ffff */
[----:B------:R-:W-:Y:S05]  /*7570*/  BRA `(.L_x_20) ;  /* 0xffffff9c00f07947 */ /* 0x000fea000383ffff */
.L_x_26:
[----:B-1----:R1:W2:Y:S02]  /*7580*/  SYNCS.PHASECHK.TRANS64.TRYWAIT P1, [R5+URZ], R4 ;  /* 0x00000004050075a7 */ /* 0x0022a4000802017f */
[----:B--2---:R-:W-:Y:S05]  /*7590*/  @!P1 NANOSLEEP.SYNCS 0x989680 ;  /* 0x009896800000995d */ /* 0x004fea0003900000 */
[----:B------:R-:W2:Y:S02]  /*75a0*/  @!P1 SYNCS.PHASECHK.TRANS64 P1, [R5+URZ], R4 ;  /* 0x00000004050095a7 */ /* 0x000ea4000802007f */
[----:B--2---:R-:W-:Y:S05]  /*75b0*/  @!P1 BRA `(.L_x_26) ;  /* 0xfffffffc00f09947 */ /* 0x004fea000383ffff */
[----:B------:R-:W-:Y:S05]  /*75c0*/  BRA `(.L_x_25) ;  /* 0xffffffa800d07947 */ /* 0x000fea000383ffff */
.L_x_57:
[----:B------:R-:W-:Y:S01]  /*75d0*/  BSSY B1, `(.L_x_74) ;  /* 0x0000006000017945 */ /* 0x000fe20003800000 */
[----:B------:R-:W-:-:S07]  /*75e0*/  IMAD.MOV.U32 R15, RZ, RZ, -0x1 ;  /* 0xffffffffff0f7424 */ /* 0x000fce00078e00ff */
[----:B------:R-:W-:Y:S05]  /*75f0*/  WARPSYNC.COLLECTIVE R15, `(.L_x_75) ;  /* 0x000000000f0c7348 */ /* 0x000fea0003c00000 */
[----:B------:R-:W-:Y:S02]  /*7600*/  ELECT P6, UR62, PT ;  /* 0x00000000003e782f */ /* 0x000fe400038c0000 */
[----:B------:R-:W-:Y:S01]  /*7610*/  MOV R14, UR62 ;  /* 0x0000003e000e7c02 */ /* 0x000fe20008000f00 */
[----:B------:R-:W-:Y:S10]  /*7620*/  ENDCOLLECTIVE ;  /* 0x000000000000791b */ /* 0x000ff40003800000 */
.L_x_75:
[----:B------:R-:W-:Y:S05]  /*7630*/  BSYNC B1 ;  /* 0x0000000000017941 */ /* 0x000fea0003800000 */
.L_x_74:
[----:B------:R-:W-:Y:S05]  /*7640*/  BRA `(.L_x_76) ;  /* 0xfffffff000547947 */ /* 0x000fea000383ffff */
.L_x_60:
[----:B0-----:R0:W1:Y:S02]  /*7650*/  SYNCS.PHASECHK.TRANS64.TRYWAIT P0, [R20+URZ+0x10], R7 ;  /* 0x00001007140075a7 */ /* 0x001064000800017f */
[----:B-1----:R-:W-:Y:S05]  /*7660*/  @!P0 NANOSLEEP.SYNCS 0x989680 ;  /* 0x009896800000895d */ /* 0x002fea0003900000 */
[----:B------:R-:W1:Y:S02]  /*7670*/  @!P0 SYNCS.PHASECHK.TRANS64 P0, [R20+URZ+0x10], R7 ;  /* 0x00001007140085a7 */ /* 0x000e64000800007f */
[----:B-1----:R-:W-:Y:S05]  /*7680*/  @!P0 BRA `(.L_x_60) ;  /* 0xfffffffc00f08947 */ /* 0x002fea000383ffff */
[----:B------:R-:W-:Y:S05]  /*7690*/  BRA `(.L_x_77) ;  /* 0xfffffff0008c7947 */ /* 0x000fea000383ffff */
.L_x_68:
[----:B------:R-:W-:Y:S01]  /*76a0*/  BSSY B0, `(.L_x_78) ;  /* 0x0000006000007945 */ /* 0x000fe20003800000 */
[----:B------:R-:W-:-:S07]  /*76b0*/  IMAD.MOV.U32 R15, RZ, RZ, -0x1 ;  /* 0xffffffffff0f7424 */ /* 0x000fce00078e00ff */
[----:B------:R-:W-:Y:S05]  /*76c0*/  WARPSYNC.COLLECTIVE R15, `(.L_x_79) ;  /* 0x000000000f0c7348 */ /* 0x000fea0003c00000 */
[----:B------:R-:W-:Y:S02]  /*76d0*/  ELECT P6, UR62, PT ;  /* 0x00000000003e782f */ /* 0x000fe400038c0000 */
[----:B------:R-:W-:Y:S01]  /*76e0*/  MOV R14, UR62 ;  /* 0x0000003e000e7c02 */ /* 0x000fe20008000f00 */
[----:B------:R-:W-:Y:S10]  /*76f0*/  ENDCOLLECTIVE ;  /* 0x000000000000791b */ /* 0x000ff40003800000 */
.L_x_79:
[----:B------:R-:W-:Y:S05]  /*7700*/  BSYNC B0 ;  /* 0x0000000000007941 */ /* 0x000fea0003800000 */
.L_x_78:
[----:B------:R-:W-:Y:S05]  /*7710*/  BRA `(.L_x_80) ;  /* 0xfffffffc00187947 */ /* 0x000fea000383ffff */
.L_x_72:
[----:B0-----:R0:W1:Y:S02]  /*7720*/  SYNCS.PHASECHK.TRANS64.TRYWAIT P0, [R7+URZ], R4 ;  /* 0x00000004070075a7 */ /* 0x001064000800017f */
[----:B-1----:R-:W-:Y:S05]  /*7730*/  @!P0 NANOSLEEP.SYNCS 0x989680 ;  /* 0x009896800000895d */ /* 0x002fea0003900000 */
[----:B------:R-:W1:Y:S02]  /*7740*/  @!P0 SYNCS.PHASECHK.TRANS64 P0, [R7+URZ], R4 ;  /* 0x00000004070085a7 */ /* 0x000e64000800007f */
[----:B-1----:R-:W-:Y:S05]  /*7750*/  @!P0 BRA `(.L_x_72) ;  /* 0xfffffffc00f08947 */ /* 0x002fea000383ffff */
[----:B------:R-:W-:Y:S05]  /*7760*/  BRA `(.L_x_81) ;  /* 0xfffffffc00507947 */ /* 0x000fea000383ffff */
.L_x_82:
[----:B------:R-:W-:-:S00]  /*7770*/  BRA `(.L_x_82) ;  /* 0xfffffffc00fc7947 */ /* 0x000fc0000383ffff */
[----:B------:R-:W-:-:S00]  /*7780*/  NOP ;  /* 0x0000000000007918 */ /* 0x000fc00000000000 */
[----:B------:R-:W-:-:S00]  /*7790*/  NOP ;  /* 0x0000000000007918 */ /* 0x000fc00000000000 */
[----:B------:R-:W-:-:S00]  /*77a0*/  NOP ;  /* 0x0000000000007918 */ /* 0x000fc00000000000 */
[----:B------:R-:W-:-:S00]  /*77b0*/  NOP ;  /* 0x0000000000007918 */ /* 0x000fc00000000000 */
[----:B------:R-:W-:-:S00]  /*77c0*/  NOP ;  /* 0x0000000000007918 */ /* 0x000fc00000000000 */
[----:B------:R-:W-:-:S00]  /*77d0*/  NOP ;  /* 0x0000000000007918 */ /* 0x000fc00000000000 */
[----:B------:R-:W-:-:S00]  /*77e0*/  NOP ;  /* 0x0000000000007918 */ /* 0x000fc00000000000 */
[----:B------:R-:W-:-:S00]  /*77f0*/  NOP ;  /* 0x0000000000007918 */ /* 0x000fc00000000000 */
.L_x_83:


//--------------------- .nv.global.init           --------------------------
	.section	.nv.global.init,"aw",@progbits
.nv.global.init:
	.type		$str$22,@object
	.size		$str$22,($str$23 - $str$22)
$str$22:
        /*0000*/ 	.byte	0x6b, 0x5f, 0x74, 0x69, 0x6c, 0x65, 0x5f, 0x63, 0x6f, 0x75, 0x6e, 0x74, 0x20, 0x3e, 0x3d, 0x20
        /*0010*/ 	.byte	0x31, 0x00
	.type		$str$23,@object
	.size		$str$23,(__unnamed_1 - $str$23)
$str$23:
        /*0012*/ 	.byte	0x2f, 0x74, 0x6d, 0x70, 0x2f, 0x63, 0x75, 0x74, 0x6c, 0x61, 0x73, 0x73, 0x5f, 0x73, 0x77, 0x65
        /*0022*/ 	.byte	0x65, 0x70, 0x5f, 0x73, 0x72, 0x63, 0x2f, 0x69, 0x6e, 0x63, 0x6c, 0x75, 0x64, 0x65, 0x2f, 0x63
        /*0032*/ 	.byte	0x75, 0x74, 0x6c, 0x61, 0x73, 0x73, 0x2f, 0x67, 0x65, 0x6d, 0x6d, 0x2f, 0x63, 0x6f, 0x6c, 0x6c
        /*0042*/ 	.byte	0x65, 0x63, 0x74, 0x69, 0x76, 0x65, 0x2f, 0x73, 0x6d, 0x39, 0x30, 0x5f, 0x6d, 0x6d, 0x61, 0x5f
        /*0052*/ 	.byte	0x74, 0x6d, 0x61, 0x5f, 0x67, 0x6d, 0x6d, 0x61, 0x5f, 0x73, 0x73, 0x5f, 0x77, 0x61, 0x72, 0x70
        /*0062*/ 	.byte	0x73, 0x70, 0x65, 0x63, 0x69, 0x61, 0x6c, 0x69, 0x7a, 0x65, 0x64, 0x2e, 0x68, 0x70, 0x70, 0x00
	.type		__unnamed_1,@object
	.size		__unnamed_1,(.L_0 - __unnamed_1)
__unnamed_1:
        /*0072*/ 	.byte	0x76, 0x6f, 0x69, 0x64, 0x20, 0x63, 0x75, 0x74, 0x6c, 0x61, 0x73, 0x73, 0x3a, 0x3a, 0x67, 0x65
        /* <DEDUP_REMOVED lines=172> */
        /*0b42*/ 	.byte	0x3a, 0x3a, 0x69, 0x64, 0x65, 0x6e, 0x74, 0x69, 0x74, 0x79, 0x5d, 0x00
.L_0:


//--------------------- .nv.shared._ZN7cutlass13device_kernelINS_4gemm6kernel13GemmUniversalIN4cute5tupleIJiiiiEEENS1_10collective13CollectiveMmaINS1_34MainloopSm90TmaGmmaWarpSpecializedILi2ENS5_IJNS4_1CILi2EEENSA_ILi1EEESC_EEENS1_35KernelTmaWarpSpecializedCooperativeEEENS5_IJNSA_ILi384EEENSA_ILi32EEENSA_ILi256EEEEEEaNS5_IJlSC_lEEEaSK_NS4_8TiledMMAINS4_8MMA_AtomIJNS4_4SM904GMMA26MMA_64x32x32_S32S8S8_SS_TNEEEENS4_6LayoutISD_NS5_IJSC_NSA_ILi0EEESS_EEEEENS5_IJNS4_10UnderscoreESV_SV_EEEEENS4_13SM90_TMA_LOADENS4_14ComposedLayoutINS4_7SwizzleILi3ELi4ELi3EEENS4_18smem_ptr_flag_bitsILi8EEENSR_INS5_IJNSA_ILi8EEENSA_ILi128EEEEEENS5_IJS15_SC_EEEEEEEvNS4_8identityENS4_23SM90_TMA_LOAD_MULTICASTES19_vS1A_EENS_8epilogue10collective6detail29Sm90TmaWarpSpecializedAdapterINS1E_15DefaultEpilogueIaSK_SK_NS1D_6thread17LinearCombinationIaLi1EiiLNS1I_9ScaleType4KindE0ELNS_15FloatRoundStyleE2EaEENS1_15EpilogueDefaultEEEEEvvEEEEvNT_6ParamsE --------------------------
	.section	.nv.shared._ZN7cutlass13device_kernelINS_4gemm6kernel13GemmUniversalIN4cute5tupleIJiiiiEEENS1_10collective13CollectiveMmaINS1_34MainloopSm90TmaGmmaWarpSpecializedILi2ENS5_IJNS4_1CILi2EEENSA_ILi1EEESC_EEENS1_35KernelTmaWarpSpecializedCooperativeEEENS5_IJNSA_ILi384EEENSA_ILi32EEENSA_ILi256EEEEEEaNS5_IJlSC_lEEEaSK_NS4_8TiledMMAINS4_8MMA_AtomIJNS4_4SM904GMMA26MMA_64x32x32_S32S8S8_SS_TNEEEENS4_6LayoutISD_NS5_IJSC_NSA_ILi0EEESS_EEEEENS5_IJNS4_10UnderscoreESV_SV_EEEEENS4_13SM90_TMA_LOADENS4_14ComposedLayoutINS4_7SwizzleILi3ELi4ELi3EEENS4_18smem_ptr_flag_bitsILi8EEENSR_INS5_IJNSA_ILi8EEENSA_ILi128EEEEEENS5_IJS15_SC_EEEEEEEvNS4_8identityENS4_23SM90_TMA_LOAD_MULTICASTES19_vS1A_EENS_8epilogue10collective6detail29Sm90TmaWarpSpecializedAdapterINS1E_15DefaultEpilogueIaSK_SK_NS1D_6thread17LinearCombinationIaLi1EiiLNS1I_9ScaleType4KindE0ELNS_15FloatRoundStyleE2EaEENS1_15EpilogueDefaultEEEEEvvEEEEvNT_6ParamsE,"aw",@nobits
	.sectionflags	@""
	.align	16
	.zero		1024


//--------------------- .nv.shared.reserved.0     --------------------------
	.section	.nv.shared.reserved.0,"aw",@nobits
	.weak		__nv_reservedSMEM_offset_0_alias
	.size		__nv_reservedSMEM_offset_0_alias, 0, 0
	.other		__nv_reservedSMEM_offset_0_alias,@"STO_CUDA_RESERVED_SHARED STV_DEFAULT"
__nv_reservedSMEM_offset_0_alias:
	.zero		0


//--------------------- .nv.global                --------------------------
	.section	.nv.global,"aw",@nobits
.nv.global:
	.type		_ZN39_INTERNAL_3190eaf0_4_k_cu_9e75d9bd_68824cute1_E,@object
	.size		_ZN39_INTERNAL_3190eaf0_4_k_cu_9e75d9bd_68824cute1_E,(_ZN39_INTERNAL_3190eaf0_4_k_cu_9e75d9bd_68824cuda3std3__45__cpo6cbeginE - _ZN39_INTERNAL_3190eaf0_4_k_cu_9e75d9bd_68824cute1_E)
_ZN39_INTERNAL_3190eaf0_4_k_cu_9e75d9bd_68824cute1_E:
	.zero		1
	.type		_ZN39_INTERNAL_3190eaf0_4_k_cu_9e75d9bd_68824cuda3std3__45__cpo6cbeginE,@object
	.size		_ZN39_INTERNAL_3190eaf0_4_k_cu_9e75d9bd_68824cuda3std3__45__cpo6cbeginE,(_ZN39_INTERNAL_3190eaf0_4_k_cu_9e75d9bd_68824cuda3std3__48in_placeE - _ZN39_INTERNAL_3190eaf0_4_k_cu_9e75d9bd_68824cuda3std3__45__cpo6cbeginE)
_ZN39_INTERNAL_3190eaf0_4_k_cu_9e75d9bd_68824cuda3std3__45__cpo6cbeginE:
	.zero		1
	.type		_ZN39_INTERNAL_3190eaf0_4_k_cu_9e75d9bd_68824cuda3std3__48in_placeE,@object
	.size		_ZN39_INTERNAL_3190eaf0_4_k_cu_9e75d9bd_68824cuda3std3__48in_placeE,(_ZN39_INTERNAL_3190eaf0_4_k_cu_9e75d9bd_68824cuda3std6ranges3__45__cpo9iter_moveE - _ZN39_INTERNAL_3190eaf0_4_k_cu_9e75d9bd_68824cuda3std3__48in_placeE)
_ZN39_INTERNAL_3190eaf0_4_k_cu_9e75d9bd_68824cuda3std3__48in_placeE:
	.zero		1
	.type		_ZN39_INTERNAL_3190eaf0_4_k_cu_9e75d9bd_68824cuda3std6ranges3__45__cpo9iter_moveE,@object
	.size		_ZN39_INTERNAL_3190eaf0_4_k_cu_9e75d9bd_68824cuda3std6ranges3__45__cpo9iter_moveE,(_ZN39_INTERNAL_3190eaf0_4_k_cu_9e75d9bd_68824cuda3std3__45__cpo5beginE - _ZN39_INTERNAL_3190eaf0_4_k_cu_9e75d9bd_68824cuda3std6ranges3__45__cpo9iter_moveE)
_ZN39_INTERNAL_3190eaf0_4_k_cu_9e75d9bd_68824cuda3std6ranges3__45__cpo9iter_moveE:
	.zero		1
	.type		_ZN39_INTERNAL_3190eaf0_4_k_cu_9e75d9bd_68824cuda3std3__45__cpo5beginE,@object
	.size		_ZN39_INTERNAL_3190eaf0_4_k_cu_9e75d9bd_68824cuda3std3__45__cpo5beginE,(_ZN39_INTERNAL_3190eaf0_4_k_cu_9e75d9bd_68824cuda3std3__441_GLOBAL__N__3190eaf0_4_k_cu_9e75d9bd_68826ignoreE - _ZN39_INTERNAL_3190eaf0_4_k_cu_9e75d9bd_68824cuda3std3__45__cpo5beginE)
_ZN39_INTERNAL_3190eaf0_4_k_cu_9e75d9bd_68824cuda3std3__45__cpo5beginE:
	.zero		1
	.type		_ZN39_INTERNAL_3190eaf0_4_k_cu_9e75d9bd_68824cuda3std3__441_GLOBAL__N__3190eaf0_4_k_cu_9e75d9bd_68826ignoreE,@object
	.size		_ZN39_INTERNAL_3190eaf0_4_k_cu_9e75d9bd_68824cuda3std3__441_GLOBAL__N__3190eaf0_4_k_cu_9e75d9bd_68826ignoreE,(_ZN39_INTERNAL_3190eaf0_4_k_cu_9e75d9bd_68824cute7productE - _ZN39_INTERNAL_3190eaf0_4_k_cu_9e75d9bd_68824cuda3std3__441_GLOBAL__N__3190eaf0_4_k_cu_9e75d9bd_68826ignoreE)
_ZN39_INTERNAL_3190eaf0_4_k_cu_9e75d9bd_68824cuda3std3__441_GLOBAL__N__3190eaf0_4_k_cu_9e75d9bd_68826ignoreE:
	.zero		1
	.type		_ZN39_INTERNAL_3190eaf0_4_k_cu_9e75d9bd_68824cute7productE,@object
	.size		_ZN39_INTERNAL_3190eaf0_4_k_cu_9e75d9bd_68824cute7productE,(_ZN39_INTERNAL_3190eaf0_4_k_cu_9e75d9bd_68824cuda3std3__45__cpo3endE - _ZN39_INTERNAL_3190eaf0_4_k_cu_9e75d9bd_68824cute7productE)
_ZN39_INTERNAL_3190eaf0_4_k_cu_9e75d9bd_68824cute7productE:
	.zero		1
	.type		_ZN39_INTERNAL_3190eaf0_4_k_cu_9e75d9bd_68824cuda3std3__45__cpo3endE,@object
	.size		_ZN39_INTERNAL_3190eaf0_4_k_cu_9e75d9bd_68824cuda3std3__45__cpo3endE,(_ZN39_INTERNAL_3190eaf0_4_k_cu_9e75d9bd_68824cuda3std3__419piecewise_constructE - _ZN39_INTERNAL_3190eaf0_4_k_cu_9e75d9bd_68824cuda3std3__45__cpo3endE)
_ZN39_INTERNAL_3190eaf0_4_k_cu_9e75d9bd_68824cuda3std3__45__cpo3endE:
	.zero		1
	.type		_ZN39_INTERNAL_3190eaf0_4_k_cu_9e75d9bd_68824cuda3std3__419piecewise_constructE,@object
	.size		_ZN39_INTERNAL_3190eaf0_4_k_cu_9e75d9bd_68824cuda3std3__419piecewise_constructE,(_ZN39_INTERNAL_3190eaf0_4_k_cu_9e75d9bd_68824cuda3std3__45__cpo4cendE - _ZN39_INTERNAL_3190eaf0_4_k_cu_9e75d9bd_68824cuda3std3__419piecewise_constructE)
_ZN39_INTERNAL_3190eaf0_4_k_cu_9e75d9bd_68824cuda3std3__419piecewise_constructE:
	.zero		1
	.type		_ZN39_INTERNAL_3190eaf0_4_k_cu_9e75d9bd_68824cuda3std3__45__cpo4cendE,@object
	.size		_ZN39_INTERNAL_3190eaf0_4_k_cu_9e75d9bd_68824cuda3std3__45__cpo4cendE,(_ZN39_INTERNAL_3190eaf0_4_k_cu_9e75d9bd_68824cuda3std6ranges3__45__cpo4swapE - _ZN39_INTERNAL_3190eaf0_4_k_cu_9e75d9bd_68824cuda3std3__45__cpo4cendE)
_ZN39_INTERNAL_3190eaf0_4_k_cu_9e75d9bd_68824cuda3std3__45__cpo4cendE:
	.zero		1
	.type		_ZN39_INTERNAL_3190eaf0_4_k_cu_9e75d9bd_68824cuda3std6ranges3__45__cpo4swapE,@object
	.size		_ZN39_INTERNAL_3190eaf0_4_k_cu_9e75d9bd_68824cuda3std6ranges3__45__cpo4swapE,(.L_8 - _ZN39_INTERNAL_3190eaf0_4_k_cu_9e75d9bd_68824cuda3std6ranges3__45__cpo4swapE)
_ZN39_INTERNAL_3190eaf0_4_k_cu_9e75d9bd_68824cuda3std6ranges3__45__cpo4swapE:
	.zero		1
.L_8:


//--------------------- .nv.constant0._ZN7cutlass13device_kernelINS_4gemm6kernel13GemmUniversalIN4cute5tupleIJiiiiEEENS1_10collective13CollectiveMmaINS1_34MainloopSm90TmaGmmaWarpSpecializedILi2ENS5_IJNS4_1CILi2EEENSA_ILi1EEESC_EEENS1_35KernelTmaWarpSpecializedCooperativeEEENS5_IJNSA_ILi384EEENSA_ILi32EEENSA_ILi256EEEEEEaNS5_IJlSC_lEEEaSK_NS4_8TiledMMAINS4_8MMA_AtomIJNS4_4SM904GMMA26MMA_64x32x32_S32S8S8_SS_TNEEEENS4_6LayoutISD_NS5_IJSC_NSA_ILi0EEESS_EEEEENS5_IJNS4_10UnderscoreESV_SV_EEEEENS4_13SM90_TMA_LOADENS4_14ComposedLayoutINS4_7SwizzleILi3ELi4ELi3EEENS4_18smem_ptr_flag_bitsILi8EEENSR_INS5_IJNSA_ILi8EEENSA_ILi128EEEEEENS5_IJS15_SC_EEEEEEEvNS4_8identityENS4_23SM90_TMA_LOAD_MULTICASTES19_vS1A_EENS_8epilogue10collective6detail29Sm90TmaWarpSpecializedAdapterINS1E_15DefaultEpilogueIaSK_SK_NS1D_6thread17LinearCombinationIaLi1EiiLNS1I_9ScaleType4KindE0ELNS_15FloatRoundStyleE2EaEENS1_15EpilogueDefaultEEEEEvvEEEEvNT_6ParamsE --------------------------
	.section	.nv.constant0._ZN7cutlass13device_kernelINS_4gemm6kernel13GemmUniversalIN4cute5tupleIJiiiiEEENS1_10collective13CollectiveMmaINS1_34MainloopSm90TmaGmmaWarpSpecializedILi2ENS5_IJNS4_1CILi2EEENSA_ILi1EEESC_EEENS1_35KernelTmaWarpSpecializedCooperativeEEENS5_IJNSA_ILi384EEENSA_ILi32EEENSA_ILi256EEEEEEaNS5_IJlSC_lEEEaSK_NS4_8TiledMMAINS4_8MMA_AtomIJNS4_4SM904GMMA26MMA_64x32x32_S32S8S8_SS_TNEEEENS4_6LayoutISD_NS5_IJSC_NSA_ILi0EEESS_EEEEENS5_IJNS4_10UnderscoreESV_SV_EEEEENS4_13SM90_TMA_LOADENS4_14ComposedLayoutINS4_7SwizzleILi3ELi4ELi3EEENS4_18smem_ptr_flag_bitsILi8EEENSR_INS5_IJNSA_ILi8EEENSA_ILi128EEEEEENS5_IJS15_SC_EEEEEEEvNS4_8identityENS4_23SM90_TMA_LOAD_MULTICASTES19_vS1A_EENS_8epilogue10collective6detail29Sm90TmaWarpSpecializedAdapterINS1E_15DefaultEpilogueIaSK_SK_NS1D_6thread17LinearCombinationIaLi1EiiLNS1I_9ScaleType4KindE0ELNS_15FloatRoundStyleE2EaEENS1_15EpilogueDefaultEEEEEvvEEEEvNT_6ParamsE,"a",@progbits
	.sectionflags	@""
	.align	4
.nv.constant0._ZN7cutlass13device_kernelINS_4gemm6kernel13GemmUniversalIN4cute5tupleIJiiiiEEENS1_10collective13CollectiveMmaINS1_34MainloopSm90TmaGmmaWarpSpecializedILi2ENS5_IJNS4_1CILi2EEENSA_ILi1EEESC_EEENS1_35KernelTmaWarpSpecializedCooperativeEEENS5_IJNSA_ILi384EEENSA_ILi32EEENSA_ILi256EEEEEEaNS5_IJlSC_lEEEaSK_NS4_8TiledMMAINS4_8MMA_AtomIJNS4_4SM904GMMA26MMA_64x32x32_S32S8S8_SS_TNEEEENS4_6LayoutISD_NS5_IJSC_NSA_ILi0EEESS_EEEEENS5_IJNS4_10UnderscoreESV_SV_EEEEENS4_13SM90_TMA_LOADENS4_14ComposedLayoutINS4_7SwizzleILi3ELi4ELi3EEENS4_18smem_ptr_flag_bitsILi8EEENSR_INS5_IJNSA_ILi8EEENSA_ILi128EEEEEENS5_IJS15_SC_EEEEEEEvNS4_8identityENS4_23SM90_TMA_LOAD_MULTICASTES19_vS1A_EENS_8epilogue10collective6detail29Sm90TmaWarpSpecializedAdapterINS1E_15DefaultEpilogueIaSK_SK_NS1D_6thread17LinearCombinationIaLi1EiiLNS1I_9ScaleType4KindE0ELNS_15FloatRoundStyleE2EaEENS1_15EpilogueDefaultEEEEEvvEEEEvNT_6ParamsE:
	.zero		1664


//--------------------- SYMBOLS --------------------------

	.type		.nv.reservedSmem.offset0,@object
	.size		.nv.reservedSmem.offset0,0x4
	.type		__assertfail,@function
